//
// Generated by NVIDIA NVVM Compiler
//
// Compiler Build ID: CL-36424714
// Cuda compilation tools, release 13.0, V13.0.88
// Based on NVVM 20.0.0
//

.version 9.0
.target sm_100
.address_size 64

	// .globl	activation
.extern .shared .align 16 .b8 sdata[];

.visible .entry activation(
	.param .u64 .ptr .align 1 activation_param_0,
	.param .u64 .ptr .align 1 activation_param_1,
	.param .u64 .ptr .align 1 activation_param_2,
	.param .u64 .ptr .align 1 activation_param_3
)
{
	.reg .pred 	%p<14>;
	.reg .b32 	%r<67>;
	.reg .b32 	%f<92>;
	.reg .b64 	%rd<15>;

	ld.param.u64 	%rd6, [activation_param_0];
	ld.param.u64 	%rd3, [activation_param_1];
	ld.param.u64 	%rd4, [activation_param_2];
	ld.param.u64 	%rd5, [activation_param_3];
	cvta.to.global.u64 	%rd7, %rd6;
	mov.u32 	%r1, %ctaid.x;
	ld.global.u32 	%r36, [%rd7+8];
	mul.lo.s32 	%r2, %r36, %r1;
	mov.u32 	%r3, %ctaid.y;
	mov.u32 	%r4, %tid.x;
	shl.b32 	%r37, %r4, 2;
	mov.u32 	%r38, sdata;
	add.s32 	%r5, %r38, %r37;
	mov.b32 	%r39, 0;
	st.shared.u32 	[%r5], %r39;
	ld.global.u32 	%r6, [%rd7+4];
	setp.ge.s32 	%p1, %r4, %r6;
	@%p1 bra 	$L__BB0_6;
	mov.u32 	%r7, %nctaid.y;
	mov.u32 	%r8, %ntid.x;
	add.s32 	%r40, %r6, -1;
	mad.lo.s32 	%r9, %r40, %r1, -1;
	cvta.to.global.u64 	%rd1, %rd3;
	cvta.to.global.u64 	%rd2, %rd4;
	mov.f32 	%f80, 0f00000000;
	mov.u32 	%r58, %r4;
$L__BB0_2:
	setp.eq.s32 	%p2, %r58, 0;
	mov.f32 	%f81, 0f3F800000;
	@%p2 bra 	$L__BB0_4;
	add.s32 	%r41, %r58, %r9;
	mul.wide.u32 	%rd8, %r41, 4;
	add.s64 	%rd9, %rd1, %rd8;
	ld.global.f32 	%f81, [%rd9];
$L__BB0_4:
	mad.lo.s32 	%r42, %r58, %r7, %r3;
	mul.wide.u32 	%rd10, %r42, 4;
	add.s64 	%rd11, %rd2, %rd10;
	ld.global.f32 	%f22, [%rd11];
	fma.rn.f32 	%f80, %f81, %f22, %f80;
	add.s32 	%r58, %r58, %r8;
	setp.lt.s32 	%p3, %r58, %r6;
	@%p3 bra 	$L__BB0_2;
	st.shared.f32 	[%r5], %f80;
$L__BB0_6:
	bar.sync 	0;
	setp.ne.s32 	%p4, %r4, 0;
	@%p4 bra 	$L__BB0_23;
	mov.u32 	%r12, %ntid.x;
	setp.lt.u32 	%p5, %r12, 2;
	ld.shared.f32 	%f90, [sdata];
	@%p5 bra 	$L__BB0_22;
	add.s32 	%r13, %r12, -1;
	add.s32 	%r44, %r12, -2;
	and.b32  	%r14, %r13, 15;
	setp.lt.u32 	%p6, %r44, 15;
	mov.b32 	%r63, 1;
	@%p6 bra 	$L__BB0_12;
	add.s32 	%r59, %r38, 32;
	and.b32  	%r48, %r13, -16;
	neg.s32 	%r61, %r48;
	mov.b32 	%r60, 0;
$L__BB0_10:
	.pragma "nounroll";
	ld.shared.f32 	%f24, [%r59+-28];
	add.f32 	%f25, %f24, %f90;
	ld.shared.v2.f32 	{%f26, %f27}, [%r59+-24];
	add.f32 	%f28, %f26, %f25;
	add.f32 	%f29, %f27, %f28;
	ld.shared.v4.f32 	{%f30, %f31, %f32, %f33}, [%r59+-16];
	add.f32 	%f34, %f30, %f29;
	add.f32 	%f35, %f31, %f34;
	add.f32 	%f36, %f32, %f35;
	add.f32 	%f37, %f33, %f36;
	ld.shared.v4.f32 	{%f38, %f39, %f40, %f41}, [%r59];
	add.f32 	%f42, %f38, %f37;
	add.f32 	%f43, %f39, %f42;
	add.f32 	%f44, %f40, %f43;
	add.f32 	%f45, %f41, %f44;
	ld.shared.v4.f32 	{%f46, %f47, %f48, %f49}, [%r59+16];
	add.f32 	%f50, %f46, %f45;
	add.f32 	%f51, %f47, %f50;
	add.f32 	%f52, %f48, %f51;
	add.f32 	%f53, %f49, %f52;
	ld.shared.f32 	%f54, [%r59+32];
	add.f32 	%f90, %f54, %f53;
	add.s32 	%r61, %r61, 16;
	add.s32 	%r60, %r60, 16;
	add.s32 	%r59, %r59, 64;
	setp.ne.s32 	%p7, %r61, 0;
	@%p7 bra 	$L__BB0_10;
	add.s32 	%r63, %r60, 1;
$L__BB0_12:
	setp.eq.s32 	%p8, %r14, 0;
	@%p8 bra 	$L__BB0_21;
	and.b32  	%r24, %r13, 7;
	setp.lt.u32 	%p9, %r14, 8;
	@%p9 bra 	$L__BB0_15;
	shl.b32 	%r49, %r63, 2;
	add.s32 	%r51, %r38, %r49;
	ld.shared.f32 	%f56, [%r51];
	add.f32 	%f57, %f56, %f90;
	ld.shared.f32 	%f58, [%r51+4];
	add.f32 	%f59, %f58, %f57;
	ld.shared.f32 	%f60, [%r51+8];
	add.f32 	%f61, %f60, %f59;
	ld.shared.f32 	%f62, [%r51+12];
	add.f32 	%f63, %f62, %f61;
	ld.shared.f32 	%f64, [%r51+16];
	add.f32 	%f65, %f64, %f63;
	ld.shared.f32 	%f66, [%r51+20];
	add.f32 	%f67, %f66, %f65;
	ld.shared.f32 	%f68, [%r51+24];
	add.f32 	%f69, %f68, %f67;
	ld.shared.f32 	%f70, [%r51+28];
	add.f32 	%f90, %f70, %f69;
	add.s32 	%r63, %r63, 8;
$L__BB0_15:
	setp.eq.s32 	%p10, %r24, 0;
	@%p10 bra 	$L__BB0_21;
	and.b32  	%r27, %r13, 3;
	setp.lt.u32 	%p11, %r24, 4;
	@%p11 bra 	$L__BB0_18;
	shl.b32 	%r52, %r63, 2;
	add.s32 	%r54, %r38, %r52;
	ld.shared.f32 	%f72, [%r54];
	add.f32 	%f73, %f72, %f90;
	ld.shared.f32 	%f74, [%r54+4];
	add.f32 	%f75, %f74, %f73;
	ld.shared.f32 	%f76, [%r54+8];
	add.f32 	%f77, %f76, %f75;
	ld.shared.f32 	%f78, [%r54+12];
	add.f32 	%f90, %f78, %f77;
	add.s32 	%r63, %r63, 4;
$L__BB0_18:
	setp.eq.s32 	%p12, %r27, 0;
	@%p12 bra 	$L__BB0_21;
	shl.b32 	%r55, %r63, 2;
	add.s32 	%r66, %r38, %r55;
	neg.s32 	%r65, %r27;
$L__BB0_20:
	.pragma "nounroll";
	ld.shared.f32 	%f79, [%r66];
	add.f32 	%f90, %f79, %f90;
	add.s32 	%r66, %r66, 4;
	add.s32 	%r65, %r65, 1;
	setp.ne.s32 	%p13, %r65, 0;
	@%p13 bra 	$L__BB0_20;
$L__BB0_21:
	st.shared.f32 	[sdata], %f90;
$L__BB0_22:
	add.s32 	%r57, %r2, %r3;
	cvta.to.global.u64 	%rd12, %rd5;
	mul.wide.s32 	%rd13, %r57, 4;
	add.s64 	%rd14, %rd12, %rd13;
	st.global.f32 	[%rd14], %f90;
$L__BB0_23:
	ret;

}
	// .globl	weights_gradients
.visible .entry weights_gradients(
	.param .u64 .ptr .align 1 weights_gradients_param_0,
	.param .u64 .ptr .align 1 weights_gradients_param_1,
	.param .u64 .ptr .align 1 weights_gradients_param_2,
	.param .u64 .ptr .align 1 weights_gradients_param_3
)
{
	.reg .pred 	%p<14>;
	.reg .b32 	%r<69>;
	.reg .b32 	%f<92>;
	.reg .b64 	%rd<15>;

	ld.param.u64 	%rd7, [weights_gradients_param_0];
	ld.param.u64 	%rd4, [weights_gradients_param_1];
	ld.param.u64 	%rd5, [weights_gradients_param_2];
	ld.param.u64 	%rd6, [weights_gradients_param_3];
	cvta.to.global.u64 	%rd1, %rd7;
	mov.u32 	%r1, %tid.x;
	shl.b32 	%r35, %r1, 2;
	mov.u32 	%r36, sdata;
	add.s32 	%r2, %r36, %r35;
	mov.b32 	%r37, 0;
	st.shared.u32 	[%r2], %r37;
	ld.global.u32 	%r3, [%rd1];
	setp.ge.s32 	%p1, %r1, %r3;
	@%p1 bra 	$L__BB1_6;
	mov.u32 	%r4, %ctaid.y;
	add.s32 	%r5, %r4, -1;
	ld.global.u32 	%r6, [%rd1+8];
	mov.u32 	%r7, %ctaid.x;
	mov.u32 	%r8, %ntid.x;
	cvta.to.global.u64 	%rd2, %rd4;
	cvta.to.global.u64 	%rd3, %rd5;
	mov.f32 	%f80, 0f00000000;
	mov.u32 	%r60, %r1;
$L__BB1_2:
	setp.eq.s32 	%p2, %r4, 0;
	mov.f32 	%f81, 0f3F800000;
	@%p2 bra 	$L__BB1_4;
	ld.global.u32 	%r38, [%rd1+4];
	add.s32 	%r39, %r38, -1;
	mad.lo.s32 	%r40, %r39, %r60, %r5;
	mul.wide.u32 	%rd8, %r40, 4;
	add.s64 	%rd9, %rd2, %rd8;
	ld.global.f32 	%f81, [%rd9];
$L__BB1_4:
	mad.lo.s32 	%r41, %r6, %r60, %r7;
	mul.wide.u32 	%rd10, %r41, 4;
	add.s64 	%rd11, %rd3, %rd10;
	ld.global.f32 	%f22, [%rd11];
	fma.rn.f32 	%f80, %f81, %f22, %f80;
	add.s32 	%r60, %r60, %r8;
	setp.lt.s32 	%p3, %r60, %r3;
	@%p3 bra 	$L__BB1_2;
	st.shared.f32 	[%r2], %f80;
$L__BB1_6:
	bar.sync 	0;
	setp.ne.s32 	%p4, %r1, 0;
	@%p4 bra 	$L__BB1_23;
	mov.u32 	%r11, %ntid.x;
	setp.lt.u32 	%p5, %r11, 2;
	ld.shared.f32 	%f90, [sdata];
	@%p5 bra 	$L__BB1_22;
	add.s32 	%r12, %r11, -1;
	add.s32 	%r43, %r11, -2;
	and.b32  	%r13, %r12, 15;
	setp.lt.u32 	%p6, %r43, 15;
	mov.b32 	%r65, 1;
	@%p6 bra 	$L__BB1_12;
	add.s32 	%r61, %r36, 32;
	and.b32  	%r47, %r12, -16;
	neg.s32 	%r63, %r47;
	mov.b32 	%r62, 0;
$L__BB1_10:
	.pragma "nounroll";
	ld.shared.f32 	%f24, [%r61+-28];
	add.f32 	%f25, %f24, %f90;
	ld.shared.v2.f32 	{%f26, %f27}, [%r61+-24];
	add.f32 	%f28, %f26, %f25;
	add.f32 	%f29, %f27, %f28;
	ld.shared.v4.f32 	{%f30, %f31, %f32, %f33}, [%r61+-16];
	add.f32 	%f34, %f30, %f29;
	add.f32 	%f35, %f31, %f34;
	add.f32 	%f36, %f32, %f35;
	add.f32 	%f37, %f33, %f36;
	ld.shared.v4.f32 	{%f38, %f39, %f40, %f41}, [%r61];
	add.f32 	%f42, %f38, %f37;
	add.f32 	%f43, %f39, %f42;
	add.f32 	%f44, %f40, %f43;
	add.f32 	%f45, %f41, %f44;
	ld.shared.v4.f32 	{%f46, %f47, %f48, %f49}, [%r61+16];
	add.f32 	%f50, %f46, %f45;
	add.f32 	%f51, %f47, %f50;
	add.f32 	%f52, %f48, %f51;
	add.f32 	%f53, %f49, %f52;
	ld.shared.f32 	%f54, [%r61+32];
	add.f32 	%f90, %f54, %f53;
	add.s32 	%r63, %r63, 16;
	add.s32 	%r62, %r62, 16;
	add.s32 	%r61, %r61, 64;
	setp.ne.s32 	%p7, %r63, 0;
	@%p7 bra 	$L__BB1_10;
	add.s32 	%r65, %r62, 1;
$L__BB1_12:
	setp.eq.s32 	%p8, %r13, 0;
	@%p8 bra 	$L__BB1_21;
	and.b32  	%r23, %r12, 7;
	setp.lt.u32 	%p9, %r13, 8;
	@%p9 bra 	$L__BB1_15;
	shl.b32 	%r48, %r65, 2;
	add.s32 	%r50, %r36, %r48;
	ld.shared.f32 	%f56, [%r50];
	add.f32 	%f57, %f56, %f90;
	ld.shared.f32 	%f58, [%r50+4];
	add.f32 	%f59, %f58, %f57;
	ld.shared.f32 	%f60, [%r50+8];
	add.f32 	%f61, %f60, %f59;
	ld.shared.f32 	%f62, [%r50+12];
	add.f32 	%f63, %f62, %f61;
	ld.shared.f32 	%f64, [%r50+16];
	add.f32 	%f65, %f64, %f63;
	ld.shared.f32 	%f66, [%r50+20];
	add.f32 	%f67, %f66, %f65;
	ld.shared.f32 	%f68, [%r50+24];
	add.f32 	%f69, %f68, %f67;
	ld.shared.f32 	%f70, [%r50+28];
	add.f32 	%f90, %f70, %f69;
	add.s32 	%r65, %r65, 8;
$L__BB1_15:
	setp.eq.s32 	%p10, %r23, 0;
	@%p10 bra 	$L__BB1_21;
	and.b32  	%r26, %r12, 3;
	setp.lt.u32 	%p11, %r23, 4;
	@%p11 bra 	$L__BB1_18;
	shl.b32 	%r51, %r65, 2;
	add.s32 	%r53, %r36, %r51;
	ld.shared.f32 	%f72, [%r53];
	add.f32 	%f73, %f72, %f90;
	ld.shared.f32 	%f74, [%r53+4];
	add.f32 	%f75, %f74, %f73;
	ld.shared.f32 	%f76, [%r53+8];
	add.f32 	%f77, %f76, %f75;
	ld.shared.f32 	%f78, [%r53+12];
	add.f32 	%f90, %f78, %f77;
	add.s32 	%r65, %r65, 4;
$L__BB1_18:
	setp.eq.s32 	%p12, %r26, 0;
	@%p12 bra 	$L__BB1_21;
	shl.b32 	%r54, %r65, 2;
	add.s32 	%r68, %r36, %r54;
	neg.s32 	%r67, %r26;
$L__BB1_20:
	.pragma "nounroll";
	ld.shared.f32 	%f79, [%r68];
	add.f32 	%f90, %f79, %f90;
	add.s32 	%r68, %r68, 4;
	add.s32 	%r67, %r67, 1;
	setp.ne.s32 	%p13, %r67, 0;
	@%p13 bra 	$L__BB1_20;
$L__BB1_21:
	st.shared.f32 	[sdata], %f90;
$L__BB1_22:
	mov.u32 	%r56, %ctaid.y;
	ld.global.u32 	%r57, [%rd1+8];
	mov.u32 	%r58, %ctaid.x;
	mad.lo.s32 	%r59, %r57, %r56, %r58;
	cvta.to.global.u64 	%rd12, %rd6;
	mul.wide.u32 	%rd13, %r59, 4;
	add.s64 	%rd14, %rd12, %rd13;
	st.global.f32 	[%rd14], %f90;
$L__BB1_23:
	ret;

}
	// .globl	inputs_gradients
.visible .entry inputs_gradients(
	.param .u64 .ptr .align 1 inputs_gradients_param_0,
	.param .u64 .ptr .align 1 inputs_gradients_param_1,
	.param .u64 .ptr .align 1 inputs_gradients_param_2,
	.param .u64 .ptr .align 1 inputs_gradients_param_3
)
{
	.reg .pred 	%p<13>;
	.reg .b32 	%r<68>;
	.reg .b32 	%f<89>;
	.reg .b64 	%rd<15>;

	ld.param.u64 	%rd7, [inputs_gradients_param_0];
	ld.param.u64 	%rd4, [inputs_gradients_param_1];
	ld.param.u64 	%rd5, [inputs_gradients_param_2];
	ld.param.u64 	%rd6, [inputs_gradients_param_3];
	cvta.to.global.u64 	%rd1, %rd7;
	mov.u32 	%r1, %tid.x;
	shl.b32 	%r33, %r1, 2;
	mov.u32 	%r34, sdata;
	add.s32 	%r2, %r34, %r33;
	mov.b32 	%r35, 0;
	st.shared.u32 	[%r2], %r35;
	ld.global.u32 	%r3, [%rd1+8];
	setp.ge.s32 	%p1, %r1, %r3;
	@%p1 bra 	$L__BB2_4;
	mov.u32 	%r36, %ctaid.y;
	mad.lo.s32 	%r4, %r3, %r36, %r3;
	mov.u32 	%r37, %ctaid.x;
	mul.lo.s32 	%r5, %r3, %r37;
	mov.u32 	%r6, %ntid.x;
	cvta.to.global.u64 	%rd2, %rd4;
	cvta.to.global.u64 	%rd3, %rd5;
	mov.f32 	%f78, 0f00000000;
	mov.u32 	%r59, %r1;
$L__BB2_2:
	add.s32 	%r38, %r4, %r59;
	mul.wide.u32 	%rd8, %r38, 4;
	add.s64 	%rd9, %rd2, %rd8;
	ld.global.f32 	%f19, [%rd9];
	add.s32 	%r39, %r5, %r59;
	mul.wide.u32 	%rd10, %r39, 4;
	add.s64 	%rd11, %rd3, %rd10;
	ld.global.f32 	%f20, [%rd11];
	fma.rn.f32 	%f78, %f19, %f20, %f78;
	add.s32 	%r59, %r59, %r6;
	setp.lt.s32 	%p2, %r59, %r3;
	@%p2 bra 	$L__BB2_2;
	st.shared.f32 	[%r2], %f78;
$L__BB2_4:
	bar.sync 	0;
	setp.ne.s32 	%p3, %r1, 0;
	@%p3 bra 	$L__BB2_21;
	mov.u32 	%r9, %ntid.x;
	setp.lt.u32 	%p4, %r9, 2;
	ld.shared.f32 	%f87, [sdata];
	@%p4 bra 	$L__BB2_20;
	add.s32 	%r10, %r9, -1;
	add.s32 	%r41, %r9, -2;
	and.b32  	%r11, %r10, 15;
	setp.lt.u32 	%p5, %r41, 15;
	mov.b32 	%r64, 1;
	@%p5 bra 	$L__BB2_10;
	add.s32 	%r60, %r34, 32;
	and.b32  	%r45, %r10, -16;
	neg.s32 	%r62, %r45;
	mov.b32 	%r61, 0;
$L__BB2_8:
	.pragma "nounroll";
	ld.shared.f32 	%f22, [%r60+-28];
	add.f32 	%f23, %f22, %f87;
	ld.shared.v2.f32 	{%f24, %f25}, [%r60+-24];
	add.f32 	%f26, %f24, %f23;
	add.f32 	%f27, %f25, %f26;
	ld.shared.v4.f32 	{%f28, %f29, %f30, %f31}, [%r60+-16];
	add.f32 	%f32, %f28, %f27;
	add.f32 	%f33, %f29, %f32;
	add.f32 	%f34, %f30, %f33;
	add.f32 	%f35, %f31, %f34;
	ld.shared.v4.f32 	{%f36, %f37, %f38, %f39}, [%r60];
	add.f32 	%f40, %f36, %f35;
	add.f32 	%f41, %f37, %f40;
	add.f32 	%f42, %f38, %f41;
	add.f32 	%f43, %f39, %f42;
	ld.shared.v4.f32 	{%f44, %f45, %f46, %f47}, [%r60+16];
	add.f32 	%f48, %f44, %f43;
	add.f32 	%f49, %f45, %f48;
	add.f32 	%f50, %f46, %f49;
	add.f32 	%f51, %f47, %f50;
	ld.shared.f32 	%f52, [%r60+32];
	add.f32 	%f87, %f52, %f51;
	add.s32 	%r62, %r62, 16;
	add.s32 	%r61, %r61, 16;
	add.s32 	%r60, %r60, 64;
	setp.ne.s32 	%p6, %r62, 0;
	@%p6 bra 	$L__BB2_8;
	add.s32 	%r64, %r61, 1;
$L__BB2_10:
	setp.eq.s32 	%p7, %r11, 0;
	@%p7 bra 	$L__BB2_19;
	and.b32  	%r21, %r10, 7;
	setp.lt.u32 	%p8, %r11, 8;
	@%p8 bra 	$L__BB2_13;
	shl.b32 	%r46, %r64, 2;
	add.s32 	%r48, %r34, %r46;
	ld.shared.f32 	%f54, [%r48];
	add.f32 	%f55, %f54, %f87;
	ld.shared.f32 	%f56, [%r48+4];
	add.f32 	%f57, %f56, %f55;
	ld.shared.f32 	%f58, [%r48+8];
	add.f32 	%f59, %f58, %f57;
	ld.shared.f32 	%f60, [%r48+12];
	add.f32 	%f61, %f60, %f59;
	ld.shared.f32 	%f62, [%r48+16];
	add.f32 	%f63, %f62, %f61;
	ld.shared.f32 	%f64, [%r48+20];
	add.f32 	%f65, %f64, %f63;
	ld.shared.f32 	%f66, [%r48+24];
	add.f32 	%f67, %f66, %f65;
	ld.shared.f32 	%f68, [%r48+28];
	add.f32 	%f87, %f68, %f67;
	add.s32 	%r64, %r64, 8;
$L__BB2_13:
	setp.eq.s32 	%p9, %r21, 0;
	@%p9 bra 	$L__BB2_19;
	and.b32  	%r24, %r10, 3;
	setp.lt.u32 	%p10, %r21, 4;
	@%p10 bra 	$L__BB2_16;
	shl.b32 	%r49, %r64, 2;
	add.s32 	%r51, %r34, %r49;
	ld.shared.f32 	%f70, [%r51];
	add.f32 	%f71, %f70, %f87;
	ld.shared.f32 	%f72, [%r51+4];
	add.f32 	%f73, %f72, %f71;
	ld.shared.f32 	%f74, [%r51+8];
	add.f32 	%f75, %f74, %f73;
	ld.shared.f32 	%f76, [%r51+12];
	add.f32 	%f87, %f76, %f75;
	add.s32 	%r64, %r64, 4;
$L__BB2_16:
	setp.eq.s32 	%p11, %r24, 0;
	@%p11 bra 	$L__BB2_19;
	shl.b32 	%r52, %r64, 2;
	add.s32 	%r67, %r34, %r52;
	neg.s32 	%r66, %r24;
$L__BB2_18:
	.pragma "nounroll";
	ld.shared.f32 	%f77, [%r67];
	add.f32 	%f87, %f77, %f87;
	add.s32 	%r67, %r67, 4;
	add.s32 	%r66, %r66, 1;
	setp.ne.s32 	%p12, %r66, 0;
	@%p12 bra 	$L__BB2_18;
$L__BB2_19:
	st.shared.f32 	[sdata], %f87;
$L__BB2_20:
	mov.u32 	%r54, %ctaid.x;
	ld.global.u32 	%r55, [%rd1+4];
	add.s32 	%r56, %r55, -1;
	mov.u32 	%r57, %ctaid.y;
	mad.lo.s32 	%r58, %r56, %r54, %r57;
	cvta.to.global.u64 	%rd12, %rd6;
	mul.wide.u32 	%rd13, %r58, 4;
	add.s64 	%rd14, %rd12, %rd13;
	st.global.f32 	[%rd14], %f87;
$L__BB2_21:
	ret;

}


// ===== COMPILED SASS (sm_100) =====

	.target	sm_100

	.elftype	@"ET_EXEC"


//--------------------- .note.nv.tkinfo           --------------------------
	.section	.note.nv.tkinfo,"",@"SHT_NOTE"
	.sectionflags	@"SHF_NOTE_NV_TKINFO"
	.tkinfo
        /*0018*/ 	.word	0x00000002
        /*0030*/ 	.string	""
        /*0030*/ 	.string	"ptxas"
        /*0030*/ 	.string	"Cuda compilation tools, release 13.0, V13.0.88"
        /*0030*/ 	.string	"Build cuda_13.0.r13.0/compiler.36424714_0"
        /*0030*/ 	.string	"-arch sm_100 -m 64 "



//--------------------- .note.nv.cuinfo           --------------------------
	.section	.note.nv.cuinfo,"",@"SHT_NOTE"
	.sectionflags	@"SHF_NOTE_NV_CUINFO"
        /*0018*/ 	.short	0x0002
        /*001a*/ 	.short	0x0064
        /*001c*/ 	.short	0x0082
	.zero		2


//--------------------- .nv.info                  --------------------------
	.section	.nv.info,"",@"SHT_CUDA_INFO"
	.align	4


	//----- nvinfo : EIATTR_REGCOUNT
	.align		4
        /*0000*/ 	.byte	0x04, 0x2f
        /*0002*/ 	.short	(.L_1 - .L_0)
	.align		4
.L_0:
        /*0004*/ 	.word	index@(activation)
        /*0008*/ 	.word	0x00000016


	//----- nvinfo : EIATTR_FRAME_SIZE
	.align		4
.L_1:
        /*000c*/ 	.byte	0x04, 0x11
        /*000e*/ 	.short	(.L_3 - .L_2)
	.align		4
.L_2:
        /*0010*/ 	.word	index@(activation)
        /*0014*/ 	.word	0x00000000


	//----- nvinfo : EIATTR_REGCOUNT
	.align		4
.L_3:
        /*0018*/ 	.byte	0x04, 0x2f
        /*001a*/ 	.short	(.L_5 - .L_4)
	.align		4
.L_4:
        /*001c*/ 	.word	index@(weights_gradients)
        /*0020*/ 	.word	0x00000017


	//----- nvinfo : EIATTR_FRAME_SIZE
	.align		4
.L_5:
        /*0024*/ 	.byte	0x04, 0x11
        /*0026*/ 	.short	(.L_7 - .L_6)
	.align		4
.L_6:
        /*0028*/ 	.word	index@(weights_gradients)
        /*002c*/ 	.word	0x00000000


	//----- nvinfo : EIATTR_REGCOUNT
	.align		4
.L_7:
        /*0030*/ 	.byte	0x04, 0x2f
        /*0032*/ 	.short	(.L_9 - .L_8)
	.align		4
.L_8:
        /*0034*/ 	.word	index@(inputs_gradients)
        /*0038*/ 	.word	0x00000016


	//----- nvinfo : EIATTR_FRAME_SIZE
	.align		4
.L_9:
        /*003c*/ 	.byte	0x04, 0x11
        /*003e*/ 	.short	(.L_11 - .L_10)
	.align		4
.L_10:
        /*0040*/ 	.word	index@(inputs_gradients)
        /*0044*/ 	.word	0x00000000


	//----- nvinfo : EIATTR_MIN_STACK_SIZE
	.align		4
.L_11:
        /*0048*/ 	.byte	0x04, 0x12
        /*004a*/ 	.short	(.L_13 - .L_12)
	.align		4
.L_12:
        /*004c*/ 	.word	index@(inputs_gradients)
        /*0050*/ 	.word	0x00000000


	//----- nvinfo : EIATTR_MIN_STACK_SIZE
	.align		4
.L_13:
        /*0054*/ 	.byte	0x04, 0x12
        /*0056*/ 	.short	(.L_15 - .L_14)
	.align		4
.L_14:
        /*0058*/ 	.word	index@(weights_gradients)
        /*005c*/ 	.word	0x00000000


	//----- nvinfo : EIATTR_MIN_STACK_SIZE
	.align		4
.L_15:
        /*0060*/ 	.byte	0x04, 0x12
        /*0062*/ 	.short	(.L_17 - .L_16)
	.align		4
.L_16:
        /*0064*/ 	.word	index@(activation)
        /*0068*/ 	.word	0x00000000
.L_17:


//--------------------- .nv.compat                --------------------------
	.section	.nv.compat,"",@"SHT_CUDA_COMPAT_INFO"
	.align	4
        /*0000*/ 	.byte	0x02, 0x09, 0x00, 0x00, 0x02, 0x02, 0x01, 0x00, 0x02, 0x05, 0x05, 0x00, 0x03, 0x07, 0x01, 0x01
        /*0010*/ 	.byte	0x02, 0x03, 0x00, 0x00, 0x02, 0x06, 0x01, 0x00, 0x04, 0x0b, 0x08, 0x00, 0x09, 0x00, 0x00, 0x00
        /*0020*/ 	.byte	0x00, 0x00, 0x00, 0x00


//--------------------- .nv.info.inputs_gradients --------------------------
	.section	.nv.info.inputs_gradients,"",@"SHT_CUDA_INFO"
	.sectionflags	@""
	.align	4


	//----- nvinfo : EIATTR_CUDA_API_VERSION
	.align		4
        /*0000*/ 	.byte	0x04, 0x37
        /*0002*/ 	.short	(.L_19 - .L_18)
.L_18:
        /*0004*/ 	.word	0x00000082


	//----- nvinfo : EIATTR_KPARAM_INFO
	.align		4
.L_19:
        /*0008*/ 	.byte	0x04, 0x17
        /*000a*/ 	.short	(.L_21 - .L_20)
.L_20:
        /*000c*/ 	.word	0x00000000
        /*0010*/ 	.short	0x0003
        /*0012*/ 	.short	0x0018
        /*0014*/ 	.byte	0x00, 0xf5, 0x21, 0x00


	//----- nvinfo : EIATTR_KPARAM_INFO
	.align		4
.L_21:
        /*0018*/ 	.byte	0x04, 0x17
        /*001a*/ 	.short	(.L_23 - .L_22)
.L_22:
        /*001c*/ 	.word	0x00000000
        /*0020*/ 	.short	0x0002
        /*0022*/ 	.short	0x0010
        /*0024*/ 	.byte	0x00, 0xf5, 0x21, 0x00


	//----- nvinfo : EIATTR_KPARAM_INFO
	.align		4
.L_23:
        /*0028*/ 	.byte	0x04, 0x17
        /*002a*/ 	.short	(.L_25 - .L_24)
.L_24:
        /*002c*/ 	.word	0x00000000
        /*0030*/ 	.short	0x0001
        /*0032*/ 	.short	0x0008
        /*0034*/ 	.byte	0x00, 0xf5, 0x21, 0x00


	//----- nvinfo : EIATTR_KPARAM_INFO
	.align		4
.L_25:
        /*0038*/ 	.byte	0x04, 0x17
        /*003a*/ 	.short	(.L_27 - .L_26)
.L_26:
        /*003c*/ 	.word	0x00000000
        /*0040*/ 	.short	0x0000
        /*0042*/ 	.short	0x0000
        /*0044*/ 	.byte	0x00, 0xf5, 0x21, 0x00


	//----- nvinfo : EIATTR_SPARSE_MMA_MASK
	.align		4
.L_27:
        /*0048*/ 	.byte	0x03, 0x50
        /*004a*/ 	.short	0x0000


	//----- nvinfo : EIATTR_MAXREG_COUNT
	.align		4
        /*004c*/ 	.byte	0x03, 0x1b
        /*004e*/ 	.short	0x00ff


	//----- nvinfo : EIATTR_NUM_BARRIERS
	.align		4
        /*0050*/ 	.byte	0x02, 0x4c
        /*0052*/ 	.byte	0x01
	.zero		1


	//----- nvinfo : EIATTR_MERCURY_ISA_VERSION
	.align		4
        /*0054*/ 	.byte	0x03, 0x5f
        /*0056*/ 	.short	0x0101


	//----- nvinfo : EIATTR_UNUSED_LOAD_BYTE_OFFSET
	.align		4
        /*0058*/ 	.byte	0x04, 0x44
        /*005a*/ 	.short	(.L_29 - .L_28)


	//   ....[0]....
.L_28:
        /*005c*/ 	.word	0x00000350
        /*0060*/ 	.word	0x0000fff0


	//----- nvinfo : EIATTR_VRC_CTA_INIT_COUNT
	.align		4
.L_29:
        /*0064*/ 	.byte	0x02, 0x4a
	.zero		1
	.zero		1


	//----- nvinfo : EIATTR_EXIT_INSTR_OFFSETS
	.align		4
        /*0068*/ 	.byte	0x04, 0x1c
        /*006a*/ 	.short	(.L_31 - .L_30)


	//   ....[0]....
.L_30:
        /*006c*/ 	.word	0x00000260


	//   ....[1]....
        /*0070*/ 	.word	0x00000890


	//----- nvinfo : EIATTR_CRS_STACK_SIZE
	.align		4
.L_31:
        /*0074*/ 	.byte	0x04, 0x1e
        /*0076*/ 	.short	(.L_33 - .L_32)
.L_32:
        /*0078*/ 	.word	0x00000000


	//----- nvinfo : EIATTR_CBANK_PARAM_SIZE
	.align		4
.L_33:
        /*007c*/ 	.byte	0x03, 0x19
        /*007e*/ 	.short	0x0020


	//----- nvinfo : EIATTR_PARAM_CBANK
	.align		4
        /*0080*/ 	.byte	0x04, 0x0a
        /*0082*/ 	.short	(.L_35 - .L_34)
	.align		4
.L_34:
        /*0084*/ 	.word	index@(.nv.constant0.inputs_gradients)
        /*0088*/ 	.short	0x0380
        /*008a*/ 	.short	0x0020


	//----- nvinfo : EIATTR_SW_WAR
	.align		4
.L_35:
        /*008c*/ 	.byte	0x04, 0x36
        /*008e*/ 	.short	(.L_37 - .L_36)
.L_36:
        /*0090*/ 	.word	0x00000008
.L_37:


//--------------------- .nv.info.weights_gradients --------------------------
	.section	.nv.info.weights_gradients,"",@"SHT_CUDA_INFO"
	.sectionflags	@""
	.align	4


	//----- nvinfo : EIATTR_CUDA_API_VERSION
	.align		4
        /*0000*/ 	.byte	0x04, 0x37
        /*0002*/ 	.short	(.L_39 - .L_38)
.L_38:
        /*0004*/ 	.word	0x00000082


	//----- nvinfo : EIATTR_KPARAM_INFO
	.align		4
.L_39:
        /*0008*/ 	.byte	0x04, 0x17
        /*000a*/ 	.short	(.L_41 - .L_40)
.L_40:
        /*000c*/ 	.word	0x00000000
        /*0010*/ 	.short	0x0003
        /*0012*/ 	.short	0x0018
        /*0014*/ 	.byte	0x00, 0xf5, 0x21, 0x00


	//----- nvinfo : EIATTR_KPARAM_INFO
	.align		4
.L_41:
        /*0018*/ 	.byte	0x04, 0x17
        /*001a*/ 	.short	(.L_43 - .L_42)
.L_42:
        /*001c*/ 	.word	0x00000000
        /*0020*/ 	.short	0x0002
        /*0022*/ 	.short	0x0010
        /*0024*/ 	.byte	0x00, 0xf5, 0x21, 0x00


	//----- nvinfo : EIATTR_KPARAM_INFO
	.align		4
.L_43:
        /*0028*/ 	.byte	0x04, 0x17
        /*002a*/ 	.short	(.L_45 - .L_44)
.L_44:
        /*002c*/ 	.word	0x00000000
        /*0030*/ 	.short	0x0001
        /*0032*/ 	.short	0x0008
        /*0034*/ 	.byte	0x00, 0xf5, 0x21, 0x00


	//----- nvinfo : EIATTR_KPARAM_INFO
	.align		4
.L_45:
        /*0038*/ 	.byte	0x04, 0x17
        /*003a*/ 	.short	(.L_47 - .L_46)
.L_46:
        /*003c*/ 	.word	0x00000000
        /*0040*/ 	.short	0x0000
        /*0042*/ 	.short	0x0000
        /*0044*/ 	.byte	0x00, 0xf5, 0x21, 0x00


	//----- nvinfo : EIATTR_SPARSE_MMA_MASK
	.align		4
.L_47:
        /*0048*/ 	.byte	0x03, 0x50
        /*004a*/ 	.short	0x0000


	//----- nvinfo : EIATTR_MAXREG_COUNT
	.align		4
        /*004c*/ 	.byte	0x03, 0x1b
        /*004e*/ 	.short	0x00ff


	//----- nvinfo : EIATTR_NUM_BARRIERS
	.align		4
        /*0050*/ 	.byte	0x02, 0x4c
        /*0052*/ 	.byte	0x01
	.zero		1


	//----- nvinfo : EIATTR_MERCURY_ISA_VERSION
	.align		4
        /*0054*/ 	.byte	0x03, 0x5f
        /*0056*/ 	.short	0x0101


	//----- nvinfo : EIATTR_UNUSED_LOAD_BYTE_OFFSET
	.align		4
        /*0058*/ 	.byte	0x04, 0x44
        /*005a*/ 	.short	(.L_49 - .L_48)


	//   ....[0]....
.L_48:
        /*005c*/ 	.word	0x000003d0
        /*0060*/ 	.word	0x0000fff0


	//----- nvinfo : EIATTR_VRC_CTA_INIT_COUNT
	.align		4
.L_49:
        /*0064*/ 	.byte	0x02, 0x4a
	.zero		1
	.zero		1


	//----- nvinfo : EIATTR_EXIT_INSTR_OFFSETS
	.align		4
        /*0068*/ 	.byte	0x04, 0x1c
        /*006a*/ 	.short	(.L_51 - .L_50)


	//   ....[0]....
.L_50:
        /*006c*/ 	.word	0x000002b0


	//   ....[1]....
        /*0070*/ 	.word	0x00000910


	//----- nvinfo : EIATTR_CRS_STACK_SIZE
	.align		4
.L_51:
        /*0074*/ 	.byte	0x04, 0x1e
        /*0076*/ 	.short	(.L_53 - .L_52)
.L_52:
        /*0078*/ 	.word	0x00000000


	//----- nvinfo : EIATTR_CBANK_PARAM_SIZE
	.align		4
.L_53:
        /*007c*/ 	.byte	0x03, 0x19
        /*007e*/ 	.short	0x0020


	//----- nvinfo : EIATTR_PARAM_CBANK
	.align		4
        /*0080*/ 	.byte	0x04, 0x0a
        /*0082*/ 	.short	(.L_55 - .L_54)
	.align		4
.L_54:
        /*0084*/ 	.word	index@(.nv.constant0.weights_gradients)
        /*0088*/ 	.short	0x0380
        /*008a*/ 	.short	0x0020


	//----- nvinfo : EIATTR_SW_WAR
	.align		4
.L_55:
        /*008c*/ 	.byte	0x04, 0x36
        /*008e*/ 	.short	(.L_57 - .L_56)
.L_56:
        /*0090*/ 	.word	0x00000008
.L_57:


//--------------------- .nv.info.activation       --------------------------
	.section	.nv.info.activation,"",@"SHT_CUDA_INFO"
	.sectionflags	@""
	.align	4


	//----- nvinfo : EIATTR_CUDA_API_VERSION
	.align		4
        /*0000*/ 	.byte	0x04, 0x37
        /*0002*/ 	.short	(.L_59 - .L_58)
.L_58:
        /*0004*/ 	.word	0x00000082


	//----- nvinfo : EIATTR_KPARAM_INFO
	.align		4
.L_59:
        /*0008*/ 	.byte	0x04, 0x17
        /*000a*/ 	.short	(.L_61 - .L_60)
.L_60:
        /*000c*/ 	.word	0x00000000
        /*0010*/ 	.short	0x0003
        /*0012*/ 	.short	0x0018
        /*0014*/ 	.byte	0x00, 0xf5, 0x21, 0x00


	//----- nvinfo : EIATTR_KPARAM_INFO
	.align		4
.L_61:
        /*0018*/ 	.byte	0x04, 0x17
        /*001a*/ 	.short	(.L_63 - .L_62)
.L_62:
        /*001c*/ 	.word	0x00000000
        /*0020*/ 	.short	0x0002
        /*0022*/ 	.short	0x0010
        /*0024*/ 	.byte	0x00, 0xf5, 0x21, 0x00


	//----- nvinfo : EIATTR_KPARAM_INFO
	.align		4
.L_63:
        /*0028*/ 	.byte	0x04, 0x17
        /*002a*/ 	.short	(.L_65 - .L_64)
.L_64:
        /*002c*/ 	.word	0x00000000
        /*0030*/ 	.short	0x0001
        /*0032*/ 	.short	0x0008
        /*0034*/ 	.byte	0x00, 0xf5, 0x21, 0x00


	//----- nvinfo : EIATTR_KPARAM_INFO
	.align		4
.L_65:
        /*0038*/ 	.byte	0x04, 0x17
        /*003a*/ 	.short	(.L_67 - .L_66)
.L_66:
        /*003c*/ 	.word	0x00000000
        /*0040*/ 	.short	0x0000
        /*0042*/ 	.short	0x0000
        /*0044*/ 	.byte	0x00, 0xf5, 0x21, 0x00


	//----- nvinfo : EIATTR_SPARSE_MMA_MASK
	.align		4
.L_67:
        /*0048*/ 	.byte	0x03, 0x50
        /*004a*/ 	.short	0x0000


	//----- nvinfo : EIATTR_MAXREG_COUNT
	.align		4
        /*004c*/ 	.byte	0x03, 0x1b
        /*004e*/ 	.short	0x00ff


	//----- nvinfo : EIATTR_NUM_BARRIERS
	.align		4
        /*0050*/ 	.byte	0x02, 0x4c
        /*0052*/ 	.byte	0x01
	.zero		1


	//----- nvinfo : EIATTR_MERCURY_ISA_VERSION
	.align		4
        /*0054*/ 	.byte	0x03, 0x5f
        /*0056*/ 	.short	0x0101


	//----- nvinfo : EIATTR_UNUSED_LOAD_BYTE_OFFSET
	.align		4
        /*0058*/ 	.byte	0x04, 0x44
        /*005a*/ 	.short	(.L_69 - .L_68)


	//   ....[0]....
.L_68:
        /*005c*/ 	.word	0x000003d0
        /*0060*/ 	.word	0x0000fff0


	//----- nvinfo : EIATTR_VRC_CTA_INIT_COUNT
	.align		4
.L_69:
        /*0064*/ 	.byte	0x02, 0x4a
	.zero		1
	.zero		1


	//----- nvinfo : EIATTR_EXIT_INSTR_OFFSETS
	.align		4
        /*0068*/ 	.byte	0x04, 0x1c
        /*006a*/ 	.short	(.L_71 - .L_70)


	//   ....[0]....
.L_70:
        /*006c*/ 	.word	0x000002b0


	//   ....[1]....
        /*0070*/ 	.word	0x000008d0


	//----- nvinfo : EIATTR_CRS_STACK_SIZE
	.align		4
.L_71:
        /*0074*/ 	.byte	0x04, 0x1e
        /*0076*/ 	.short	(.L_73 - .L_72)
.L_72:
        /*0078*/ 	.word	0x00000000


	//----- nvinfo : EIATTR_CBANK_PARAM_SIZE
	.align		4
.L_73:
        /*007c*/ 	.byte	0x03, 0x19
        /*007e*/ 	.short	0x0020


	//----- nvinfo : EIATTR_PARAM_CBANK
	.align		4
        /*0080*/ 	.byte	0x04, 0x0a
        /*0082*/ 	.short	(.L_75 - .L_74)
	.align		4
.L_74:
        /*0084*/ 	.word	index@(.nv.constant0.activation)
        /*0088*/ 	.short	0x0380
        /*008a*/ 	.short	0x0020


	//----- nvinfo : EIATTR_SW_WAR
	.align		4
.L_75:
        /*008c*/ 	.byte	0x04, 0x36
        /*008e*/ 	.short	(.L_77 - .L_76)
.L_76:
        /*0090*/ 	.word	0x00000008
.L_77:


//--------------------- .nv.callgraph             --------------------------
	.section	.nv.callgraph,"",@"SHT_CUDA_CALLGRAPH"
	.align	4
	.sectionentsize	8
	.align		4
        /*0000*/ 	.word	0x00000000
	.align		4
        /*0004*/ 	.word	0xffffffff
	.align		4
        /*0008*/ 	.word	0x00000000
	.align		4
        /*000c*/ 	.word	0xfffffffe
	.align		4
        /*0010*/ 	.word	0x00000000
	.align		4
        /*0014*/ 	.word	0xfffffffd
	.align		4
        /*0018*/ 	.word	0x00000000
	.align		4
        /*001c*/ 	.word	0xfffffffc


//--------------------- .text.inputs_gradients    --------------------------
	.section	.text.inputs_gradients,"ax",@progbits
	.align	128
        .global         inputs_gradients
        .type           inputs_gradients,@function
        .size           inputs_gradients,(.L_x_36 - inputs_gradients)
        .other          inputs_gradients,@"STO_CUDA_ENTRY STV_DEFAULT"
inputs_gradients:
.text.inputs_gradients:
[----:B------:R-:W-:Y:S08]  /*0000*/  LDC R1, c[0x0][0x37c] ;  /* 0x0000df00ff017b82 */ /* 0x000ff00000000800 */
[----:B------:R-:W0:Y:S01]  /*0010*/  LDC.64 R2, c[0x0][0x380] ;  /* 0x0000e000ff027b82 */ /* 0x000e220000000a00 */
[----:B------:R-:W0:Y:S02]  /*0020*/  LDCU.64 UR10, c[0x0][0x358] ;  /* 0x00006b00ff0a77ac */ /* 0x000e240008000a00 */
[----:B0-----:R-:W2:Y:S05]  /*0030*/  LDG.E R12, desc[UR10][R2.64+0x8] ;  /* 0x0000080a020c7981 */ /* 0x001eaa000c1e1900 */
[----:B------:R-:W0:Y:S01]  /*0040*/  S2UR UR5, SR_CgaCtaId ;  /* 0x00000000000579c3 */ /* 0x000e220000008800 */
[----:B------:R-:W-:Y:S01]  /*0050*/  UMOV UR4, 0x400 ;  /* 0x0000040000047882 */ /* 0x000fe20000000000 */
[----:B------:R-:W-:Y:S01]  /*0060*/  BSSY.RECONVERGENT B0, `(.L_x_0) ;  /* 0x000001d000007945 */ /* 0x000fe20003800200 */
[----:B------:R-:W1:Y:S01]  /*0070*/  S2R R19, SR_TID.X ;  /* 0x0000000000137919 */ /* 0x000e620000002100 */
[----:B0-----:R-:W-:-:S06]  /*0080*/  ULEA UR5, UR5, UR4, 0x18 ;  /* 0x0000000405057291 */ /* 0x001fcc000f8ec0ff */
[----:B-1----:R-:W-:-:S05]  /*0090*/  LEA R0, R19, UR5, 0x2 ;  /* 0x0000000513007c11 */ /* 0x002fca000f8e10ff */
[----:B------:R0:W-:Y:S01]  /*00a0*/  STS [R0], RZ ;  /* 0x000000ff00007388 */ /* 0x0001e20000000800 */
[----:B--2---:R-:W-:-:S13]  /*00b0*/  ISETP.GE.AND P0, PT, R19, R12, PT ;  /* 0x0000000c1300720c */ /* 0x004fda0003f06270 */
[----:B0-----:R-:W-:Y:S05]  /*00c0*/  @P0 BRA `(.L_x_1) ;  /* 0x0000000000580947 */ /* 0x001fea0003800000 */
[----:B------:R-:W0:Y:S01]  /*00d0*/  S2UR UR4, SR_CTAID.Y ;  /* 0x00000000000479c3 */ /* 0x000e220000002600 */
[----:B------:R-:W-:Y:S01]  /*00e0*/  HFMA2 R15, -RZ, RZ, 0, 0 ;  /* 0x00000000ff0f7431 */ /* 0x000fe200000001ff */
[----:B------:R-:W-:Y:S01]  /*00f0*/  BSSY.RECONVERGENT B1, `(.L_x_2) ;  /* 0x0000012000017945 */ /* 0x000fe20003800200 */
[----:B------:R-:W-:-:S05]  /*0100*/  MOV R17, R19 ;  /* 0x0000001300117202 */ /* 0x000fca0000000f00 */
[----:B------:R-:W1:Y:S08]  /*0110*/  S2UR UR6, SR_CTAID.X ;  /* 0x00000000000679c3 */ /* 0x000e700000002500 */
[----:B------:R-:W2:Y:S08]  /*0120*/  LDC R16, c[0x0][0x360] ;  /* 0x0000d800ff107b82 */ /* 0x000eb00000000800 */
[----:B------:R-:W3:Y:S01]  /*0130*/  LDC.64 R4, c[0x0][0x388] ;  /* 0x0000e200ff047b82 */ /* 0x000ee20000000a00 */
[----:B0-----:R-:W-:-:S07]  /*0140*/  IMAD R13, R12, UR4, R12 ;  /* 0x000000040c0d7c24 */ /* 0x001fce000f8e020c */
[----:B------:R-:W0:Y:S01]  /*0150*/  LDC.64 R6, c[0x0][0x390] ;  /* 0x0000e400ff067b82 */ /* 0x000e220000000a00 */
[----:B-1----:R-:W-:-:S07]  /*0160*/  IMAD R14, R12, UR6, RZ ;  /* 0x000000060c0e7c24 */ /* 0x002fce000f8e02ff */
.L_x_3:
[-C--:B------:R-:W-:Y:S02]  /*0170*/  IADD3 R9, PT, PT, R13, R17.reuse, RZ ;  /* 0x000000110d097210 */ /* 0x080fe40007ffe0ff */
[----:B------:R-:W-:-:S03]  /*0180*/  IADD3 R11, PT, PT, R14, R17, RZ ;  /* 0x000000110e0b7210 */ /* 0x000fc60007ffe0ff */
[----:B---3--:R-:W-:-:S04]  /*0190*/  IMAD.WIDE.U32 R8, R9, 0x4, R4 ;  /* 0x0000000409087825 */ /* 0x008fc800078e0004 */
[----:B0-----:R-:W-:Y:S02]  /*01a0*/  IMAD.WIDE.U32 R10, R11, 0x4, R6 ;  /* 0x000000040b0a7825 */ /* 0x001fe400078e0006 */
[----:B------:R-:W3:Y:S04]  /*01b0*/  LDG.E R8, desc[UR10][R8.64] ;  /* 0x0000000a08087981 */ /* 0x000ee8000c1e1900 */
[----:B------:R-:W3:Y:S01]  /*01c0*/  LDG.E R10, desc[UR10][R10.64] ;  /* 0x0000000a0a0a7981 */ /* 0x000ee2000c1e1900 */
[----:B--2---:R-:W-:-:S04]  /*01d0*/  IADD3 R17, PT, PT, R16, R17, RZ ;  /* 0x0000001110117210 */ /* 0x004fc80007ffe0ff */
[----:B------:R-:W-:Y:S01]  /*01e0*/  ISETP.GE.AND P0, PT, R17, R12, PT ;  /* 0x0000000c1100720c */ /* 0x000fe20003f06270 */
[----:B---3--:R-:W-:-:S12]  /*01f0*/  FFMA R15, R8, R10, R15 ;  /* 0x0000000a080f7223 */ /* 0x008fd8000000000f */
[----:B------:R-:W-:Y:S05]  /*0200*/  @!P0 BRA `(.L_x_3) ;  /* 0xfffffffc00d88947 */ /* 0x000fea000383ffff */
[----:B------:R-:W-:Y:S05]  /*0210*/  BSYNC.RECONVERGENT B1 ;  /* 0x0000000000017941 */ /* 0x000fea0003800200 */
.L_x_2:
[----:B------:R0:W-:Y:S02]  /*0220*/  STS [R0], R15 ;  /* 0x0000000f00007388 */ /* 0x0001e40000000800 */
.L_x_1:
[----:B------:R-:W-:Y:S05]  /*0230*/  BSYNC.RECONVERGENT B0 ;  /* 0x0000000000007941 */ /* 0x000fea0003800200 */
.L_x_0:
[----:B------:R-:W-:Y:S01]  /*0240*/  BAR.SYNC.DEFER_BLOCKING 0x0 ;  /* 0x0000000000007b1d */ /* 0x000fe20000010000 */
[----:B------:R-:W-:-:S13]  /*0250*/  ISETP.NE.AND P0, PT, R19, RZ, PT ;  /* 0x000000ff1300720c */ /* 0x000fda0003f05270 */
[----:B------:R-:W-:Y:S05]  /*0260*/  @P0 EXIT ;  /* 0x000000000000094d */ /* 0x000fea0003800000 */
[----:B0-----:R-:W0:Y:S01]  /*0270*/  LDS R0, [UR5] ;  /* 0x00000005ff007984 */ /* 0x001e220008000800 */
[----:B------:R-:W1:Y:S02]  /*0280*/  LDCU UR4, c[0x0][0x360] ;  /* 0x00006c00ff0477ac */ /* 0x000e640008000800 */
[----:B-1----:R-:W-:-:S09]  /*0290*/  UISETP.GE.U32.AND UP0, UPT, UR4, 0x2, UPT ;  /* 0x000000020400788c */ /* 0x002fd2000bf06070 */
[----:B------:R-:W-:Y:S05]  /*02a0*/  BRA.U !UP0, `(.L_x_4) ;  /* 0x0000000508587547 */ /* 0x000fea000b800000 */
[----:B------:R-:W-:Y:S02]  /*02b0*/  UIADD3 UR6, UPT, UPT, UR4, -0x1, URZ ;  /* 0xffffffff04067890 */ /* 0x000fe4000fffe0ff */
[----:B------:R-:W-:Y:S02]  /*02c0*/  UIADD3 UR4, UPT, UPT, UR4, -0x2, URZ ;  /* 0xfffffffe04047890 */ /* 0x000fe4000fffe0ff */
[----:B------:R-:W-:Y:S02]  /*02d0*/  ULOP3.LUT UR8, UR6, 0xf, URZ, 0xc0, !UPT ;  /* 0x0000000f06087892 */ /* 0x000fe4000f8ec0ff */
[----:B------:R-:W-:-:S03]  /*02e0*/  UISETP.GE.U32.AND UP0, UPT, UR4, 0xf, UPT ;  /* 0x0000000f0400788c */ /* 0x000fc6000bf06070 */
[----:B------:R-:W-:-:S06]  /*02f0*/  UMOV UR4, 0x1 ;  /* 0x0000000100047882 */ /* 0x000fcc0000000000 */
[----:B------:R-:W-:Y:S05]  /*0300*/  BRA.U !UP0, `(.L_x_5) ;  /* 0x00000001087c7547 */ /* 0x000fea000b800000 */
[----:B------:R-:W-:Y:S02]  /*0310*/  ULOP3.LUT UR4, UR6, 0xfffffff0, URZ, 0xc0, !UPT ;  /* 0xfffffff006047892 */ /* 0x000fe4000f8ec0ff */
[----:B------:R-:W-:Y:S02]  /*0320*/  UIADD3 UR9, UPT, UPT, UR5, 0x20, URZ ;  /* 0x0000002005097890 */ /* 0x000fe4000fffe0ff */
[----:B------:R-:W-:-:S03]  /*0330*/  UIADD3 UR7, UPT, UPT, -UR4, URZ, URZ ;  /* 0x000000ff04077290 */ /* 0x000fc6000fffe1ff */
[----:B------:R-:W-:-:S09]  /*0340*/  UMOV UR4, URZ ;  /* 0x000000ff00047c82 */ /* 0x000fd20008000000 */
.L_x_6:
[----:B------:R-:W0:Y:S01]  /*0350*/  LDS.128 R12, [UR9+-0x20] ;  /* 0xffffe009ff0c7984 */ /* 0x000e220008000c00 */
[----:B------:R-:W-:Y:S02]  /*0360*/  UIADD3 UR7, UPT, UPT, UR7, 0x10, URZ ;  /* 0x0000001007077890 */ /* 0x000fe4000fffe0ff */
[----:B------:R-:W-:Y:S01]  /*0370*/  UIADD3 UR4, UPT, UPT, UR4, 0x10, URZ ;  /* 0x0000001004047890 */ /* 0x000fe2000fffe0ff */
[----:B------:R-:W1:Y:S01]  /*0380*/  LDS.128 R4, [UR9+-0x10] ;  /* 0xfffff009ff047984 */ /* 0x000e620008000c00 */
[----:B------:R-:W-:-:S03]  /*0390*/  UISETP.NE.AND UP0, UPT, UR7, URZ, UPT ;  /* 0x000000ff0700728c */ /* 0x000fc6000bf05270 */
[----:B------:R-:W2:Y:S04]  /*03a0*/  LDS.128 R8, [UR9] ;  /* 0x00000009ff087984 */ /* 0x000ea80008000c00 */
[----:B------:R-:W3:Y:S01]  /*03b0*/  LDS.128 R16, [UR9+0x10] ;  /* 0x00001009ff107984 */ /* 0x000ee20008000c00 */
[----:B0-----:R-:W-:-:S04]  /*03c0*/  FADD R13, R13, R0 ;  /* 0x000000000d0d7221 */ /* 0x001fc80000000000 */
[----:B------:R-:W-:-:S04]  /*03d0*/  FADD R14, R13, R14 ;  /* 0x0000000e0d0e7221 */ /* 0x000fc80000000000 */
[----:B------:R-:W-:-:S04]  /*03e0*/  FADD R15, R14, R15 ;  /* 0x0000000f0e0f7221 */ /* 0x000fc80000000000 */
[----:B-1----:R-:W-:-:S04]  /*03f0*/  FADD R4, R15, R4 ;  /* 0x000000040f047221 */ /* 0x002fc80000000000 */
[----:B------:R-:W-:-:S04]  /*0400*/  FADD R5, R5, R4 ;  /* 0x0000000405057221 */ /* 0x000fc80000000000 */
[----:B------:R-:W-:Y:S02]  /*0410*/  FADD R6, R6, R5 ;  /* 0x0000000506067221 */ /* 0x000fe40000000000 */
[----:B------:R-:W0:Y:S01]  /*0420*/  LDS R5, [UR9+0x20] ;  /* 0x00002009ff057984 */ /* 0x000e220008000800 */
[----:B------:R-:W-:Y:S01]  /*0430*/  UIADD3 UR9, UPT, UPT, UR9, 0x40, URZ ;  /* 0x0000004009097890 */ /* 0x000fe2000fffe0ff */
[----:B------:R-:W-:-:S04]  /*0440*/  FADD R7, R7, R6 ;  /* 0x0000000607077221 */ /* 0x000fc80000000000 */
[----:B--2---:R-:W-:-:S04]  /*0450*/  FADD R8, R7, R8 ;  /* 0x0000000807087221 */ /* 0x004fc80000000000 */
[----:B------:R-:W-:-:S04]  /*0460*/  FADD R9, R9, R8 ;  /* 0x0000000809097221 */ /* 0x000fc80000000000 */
[----:B------:R-:W-:-:S04]  /*0470*/  FADD R10, R10, R9 ;  /* 0x000000090a0a7221 */ /* 0x000fc80000000000 */
[----:B------:R-:W-:-:S04]  /*0480*/  FADD R11, R11, R10 ;  /* 0x0000000a0b0b7221 */ /* 0x000fc80000000000 */
[----:B---3--:R-:W-:-:S04]  /*0490*/  FADD R16, R11, R16 ;  /* 0x000000100b107221 */ /* 0x008fc80000000000 */
[----:B------:R-:W-:-:S04]  /*04a0*/  FADD R17, R17, R16 ;  /* 0x0000001011117221 */ /* 0x000fc80000000000 */
[----:B------:R-:W-:-:S04]  /*04b0*/  FADD R18, R18, R17 ;  /* 0x0000001112127221 */ /* 0x000fc80000000000 */
[----:B------:R-:W-:-:S04]  /*04c0*/  FADD R18, R19, R18 ;  /* 0x0000001213127221 */ /* 0x000fc80000000000 */
[----:B0-----:R-:W-:Y:S01]  /*04d0*/  FADD R0, R18, R5 ;  /* 0x0000000512007221 */ /* 0x001fe20000000000 */
[----:B------:R-:W-:Y:S06]  /*04e0*/  BRA.U UP0, `(.L_x_6) ;  /* 0xfffffffd00987547 */ /* 0x000fec000b83ffff */
[----:B------:R-:W-:-:S12]  /*04f0*/  UIADD3 UR4, UPT, UPT, UR4, 0x1, URZ ;  /* 0x0000000104047890 */ /* 0x000fd8000fffe0ff */
.L_x_5:
[----:B------:R-:W-:-:S09]  /*0500*/  UISETP.NE.AND UP0, UPT, UR8, URZ, UPT ;  /* 0x000000ff0800728c */ /* 0x000fd2000bf05270 */
[----:B------:R-:W-:Y:S05]  /*0510*/  BRA.U !UP0, `(.L_x_7) ;  /* 0x0000000108b87547 */ /* 0x000fea000b800000 */
[----:B------:R-:W-:Y:S02]  /*0520*/  UISETP.GE.U32.AND UP0, UPT, UR8, 0x8, UPT ;  /* 0x000000080800788c */ /* 0x000fe4000bf06070 */
[----:B------:R-:W-:-:S04]  /*0530*/  ULOP3.LUT UR7, UR6, 0x7, URZ, 0xc0, !UPT ;  /* 0x0000000706077892 */ /* 0x000fc8000f8ec0ff */
[----:B------:R-:W-:-:S03]  /*0540*/  UISETP.NE.AND UP1, UPT, UR7, URZ, UPT ;  /* 0x000000ff0700728c */ /* 0x000fc6000bf25270 */
[----:B------:R-:W-:Y:S08]  /*0550*/  BRA.U !UP0, `(.L_x_8) ;  /* 0x0000000108487547 */ /* 0x000ff0000b800000 */
[----:B------:R-:W-:Y:S02]  /*0560*/  ULEA UR8, UR4, UR5, 0x2 ;  /* 0x0000000504087291 */ /* 0x000fe4000f8e10ff */
[----:B------:R-:W-:-:S07]  /*0570*/  UIADD3 UR4, UPT, UPT, UR4, 0x8, URZ ;  /* 0x0000000804047890 */ /* 0x000fce000fffe0ff */
[----:B------:R-:W0:Y:S04]  /*0580*/  LDS R5, [UR8] ;  /* 0x00000008ff057984 */ /* 0x000e280008000800 */
[----:B------:R-:W1:Y:S04]  /*0590*/  LDS R4, [UR8+0x4] ;  /* 0x00000408ff047984 */ /* 0x000e680008000800 */
[----:B------:R-:W2:Y:S04]  /*05a0*/  LDS R7, [UR8+0x8] ;  /* 0x00000808ff077984 */ /* 0x000ea80008000800 */
[----:B------:R-:W3:Y:S04]  /*05b0*/  LDS R9, [UR8+0xc] ;  /* 0x00000c08ff097984 */ /* 0x000ee80008000800 */
[----:B------:R-:W4:Y:S04]  /*05c0*/  LDS R11, [UR8+0x10] ;  /* 0x00001008ff0b7984 */ /* 0x000f280008000800 */
[----:B------:R-:W5:Y:S04]  /*05d0*/  LDS R13, [UR8+0x14] ;  /* 0x00001408ff0d7984 */ /* 0x000f680008000800 */
[----:B------:R-:W5:Y:S04]  /*05e0*/  LDS R15, [UR8+0x18] ;  /* 0x00001808ff0f7984 */ /* 0x000f680008000800 */
[----:B------:R-:W5:Y:S01]  /*05f0*/  LDS R17, [UR8+0x1c] ;  /* 0x00001c08ff117984 */ /* 0x000f620008000800 */
[----:B0-----:R-:W-:-:S04]  /*0600*/  FADD R5, R0, R5 ;  /* 0x0000000500057221 */ /* 0x001fc80000000000 */
[----:B-1----:R-:W-:-:S04]  /*0610*/  FADD R4, R5, R4 ;  /* 0x0000000405047221 */ /* 0x002fc80000000000 */
[----:B--2---:R-:W-:-:S04]  /*0620*/  FADD R4, R4, R7 ;  /* 0x0000000704047221 */ /* 0x004fc80000000000 */
[----:B---3--:R-:W-:-:S04]  /*0630*/  FADD R4, R4, R9 ;  /* 0x0000000904047221 */ /* 0x008fc80000000000 */
[----:B----4-:R-:W-:-:S04]  /*0640*/  FADD R4, R4, R11 ;  /* 0x0000000b04047221 */ /* 0x010fc80000000000 */
[----:B-----5:R-:W-:-:S04]  /*0650*/  FADD R4, R4, R13 ;  /* 0x0000000d04047221 */ /* 0x020fc80000000000 */
[----:B------:R-:W-:-:S04]  /*0660*/  FADD R4, R4, R15 ;  /* 0x0000000f04047221 */ /* 0x000fc80000000000 */
[----:B------:R-:W-:-:S07]  /*0670*/  FADD R0, R4, R17 ;  /* 0x0000001104007221 */ /* 0x000fce0000000000 */
.L_x_8:
        /* <DEDUP_REMOVED lines=10> */
[----:B------:R-:W3:Y:S01]  /*0720*/  LDS R9, [UR7+0xc] ;  /* 0x00000c07ff097984 */ /* 0x000ee20008000800 */
[----:B0-----:R-:W-:-:S04]  /*0730*/  FADD R5, R0, R5 ;  /* 0x0000000500057221 */ /* 0x001fc80000000000 */
[----:B-1----:R-:W-:-:S04]  /*0740*/  FADD R4, R5, R4 ;  /* 0x0000000405047221 */ /* 0x002fc80000000000 */
[----:B--2---:R-:W-:-:S04]  /*0750*/  FADD R4, R4, R7 ;  /* 0x0000000704047221 */ /* 0x004fc80000000000 */
[----:B---3--:R-:W-:-:S07]  /*0760*/  FADD R0, R4, R9 ;  /* 0x0000000904007221 */ /* 0x008fce0000000000 */
.L_x_9:
[----:B------:R-:W-:Y:S05]  /*0770*/  BRA.U !UP1, `(.L_x_7) ;  /* 0x0000000109207547 */ /* 0x000fea000b800000 */
[----:B------:R-:W-:Y:S02]  /*0780*/  ULEA UR4, UR4, UR5, 0x2 ;  /* 0x0000000504047291 */ /* 0x000fe4000f8e10ff */
[----:B------:R-:W-:-:S12]  /*0790*/  UIADD3 UR6, UPT, UPT, -UR6, URZ, URZ ;  /* 0x000000ff06067290 */ /* 0x000fd8000fffe1ff */
.L_x_10:
[----:B------:R-:W0:Y:S01]  /*07a0*/  LDS R5, [UR4] ;  /* 0x00000004ff057984 */ /* 0x000e220008000800 */
[----:B------:R-:W-:Y:S02]  /*07b0*/  UIADD3 UR6, UPT, UPT, UR6, 0x1, URZ ;  /* 0x0000000106067890 */ /* 0x000fe4000fffe0ff */
[----:B------:R-:W-:Y:S02]  /*07c0*/  UIADD3 UR4, UPT, UPT, UR4, 0x4, URZ ;  /* 0x0000000404047890 */ /* 0x000fe4000fffe0ff */
[----:B------:R-:W-:Y:S01]  /*07d0*/  UISETP.NE.AND UP0, UPT, UR6, URZ, UPT ;  /* 0x000000ff0600728c */ /* 0x000fe2000bf05270 */
[----:B0-----:R-:W-:-:S08]  /*07e0*/  FADD R0, R5, R0 ;  /* 0x0000000005007221 */ /* 0x001fd00000000000 */
[----:B------:R-:W-:Y:S05]  /*07f0*/  BRA.U UP0, `(.L_x_10) ;  /* 0xfffffffd00e87547 */ /* 0x000fea000b83ffff */
.L_x_7:
[----:B0-----:R1:W-:Y:S02]  /*0800*/  STS [UR5], R0 ;  /* 0x00000000ff007988 */ /* 0x0013e40008000805 */
.L_x_4:
[----:B------:R-:W2:Y:S01]  /*0810*/  LDG.E R2, desc[UR10][R2.64+0x4] ;  /* 0x0000040a02027981 */ /* 0x000ea2000c1e1900 */
[----:B------:R-:W3:Y:S01]  /*0820*/  S2UR UR4, SR_CTAID.X ;  /* 0x00000000000479c3 */ /* 0x000ee20000002500 */
[----:B------:R-:W3:Y:S07]  /*0830*/  S2R R7, SR_CTAID.Y ;  /* 0x0000000000077919 */ /* 0x000eee0000002600 */
[----:B------:R-:W4:Y:S01]  /*0840*/  LDC.64 R4, c[0x0][0x398] ;  /* 0x0000e600ff047b82 */ /* 0x000f220000000a00 */
[----:B--2---:R-:W-:-:S05]  /*0850*/  IADD3 R6, PT, PT, R2, -0x1, RZ ;  /* 0xffffffff02067810 */ /* 0x004fca0007ffe0ff */
[----:B---3--:R-:W-:-:S04]  /*0860*/  IMAD R7, R6, UR4, R7 ;  /* 0x0000000406077c24 */ /* 0x008fc8000f8e0207 */
[----:B----4-:R-:W-:-:S05]  /*0870*/  IMAD.WIDE.U32 R4, R7, 0x4, R4 ;  /* 0x0000000407047825 */ /* 0x010fca00078e0004 */
[----:B0-----:R-:W-:Y:S01]  /*0880*/  STG.E desc[UR10][R4.64], R0 ;  /* 0x0000000004007986 */ /* 0x001fe2000c10190a */
[----:B------:R-:W-:Y:S05]  /*0890*/  EXIT ;  /* 0x000000000000794d */ /* 0x000fea0003800000 */
.L_x_11:
[----:B------:R-:W-:-:S00]  /*08a0*/  BRA `(.L_x_11) ;  /* 0xfffffffc00fc7947 */ /* 0x000fc0000383ffff */
[----:B------:R-:W-:-:S00]  /*08b0*/  NOP ;  /* 0x0000000000007918 */ /* 0x000fc00000000000 */
        /* <DEDUP_REMOVED lines=12> */
.L_x_36:


//--------------------- .text.weights_gradients   --------------------------
	.section	.text.weights_gradients,"ax",@progbits
	.align	128
        .global         weights_gradients
        .type           weights_gradients,@function
        .size           weights_gradients,(.L_x_37 - weights_gradients)
        .other          weights_gradients,@"STO_CUDA_ENTRY STV_DEFAULT"
weights_gradients:
.text.weights_gradients:
        /* <DEDUP_REMOVED lines=13> */
[----:B------:R-:W0:Y:S01]  /*00d0*/  S2R R11, SR_CTAID.Y ;  /* 0x00000000000b7919 */ /* 0x000e220000002600 */
[----:B------:R1:W5:Y:S01]  /*00e0*/  LDG.E R12, desc[UR10][R6.64+0x8] ;  /* 0x0000080a060c7981 */ /* 0x000362000c1e1900 */
[----:B------:R-:W2:Y:S01]  /*00f0*/  LDC R20, c[0x0][0x360] ;  /* 0x0000d800ff147b82 */ /* 0x000ea20000000800 */
[----:B------:R-:W3:Y:S07]  /*0100*/  S2R R18, SR_CTAID.X ;  /* 0x0000000000127919 */ /* 0x000eee0000002500 */
[----:B------:R-:W4:Y:S01]  /*0110*/  LDC.64 R2, c[0x0][0x390] ;  /* 0x0000e400ff027b82 */ /* 0x000f220000000a00 */
[----:B0-----:R-:W-:-:S13]  /*0120*/  ISETP.NE.AND P0, PT, R11, RZ, PT ;  /* 0x000000ff0b00720c */ /* 0x001fda0003f05270 */
[----:B------:R-:W0:Y:S08]  /*0130*/  @P0 LDC.64 R8, c[0x0][0x380] ;  /* 0x0000e000ff080b82 */ /* 0x000e300000000a00 */
[----:B------:R-:W1:Y:S01]  /*0140*/  @P0 LDC.64 R4, c[0x0][0x388] ;  /* 0x0000e200ff040b82 */ /* 0x000e620000000a00 */
[----:B0-----:R-:W3:Y:S01]  /*0150*/  @P0 LDG.E R8, desc[UR10][R8.64+0x4] ;  /* 0x0000040a08080981 */ /* 0x001ee2000c1e1900 */
[----:B------:R-:W-:Y:S01]  /*0160*/  HFMA2 R13, -RZ, RZ, 0, 0 ;  /* 0x00000000ff0d7431 */ /* 0x000fe200000001ff */
[----:B------:R-:W-:Y:S01]  /*0170*/  BSSY.RECONVERGENT B1, `(.L_x_14) ;  /* 0x000000f000017945 */ /* 0x000fe20003800200 */
[----:B------:R-:W-:-:S02]  /*0180*/  MOV R15, R17 ;  /* 0x00000011000f7202 */ /* 0x000fc40000000f00 */
[----:B------:R-:W-:Y:S02]  /*0190*/  IADD3 R11, PT, PT, R11, -0x1, RZ ;  /* 0xffffffff0b0b7810 */ /* 0x000fe40007ffe0ff */
[----:B-1234-:R-:W-:-:S07]  /*01a0*/  @P0 IADD3 R16, PT, PT, R8, -0x1, RZ ;  /* 0xffffffff08100810 */ /* 0x01efce0007ffe0ff */
.L_x_15:
[-C--:B-----5:R-:W-:Y:S01]  /*01b0*/  IMAD R9, R12, R15.reuse, R18 ;  /* 0x0000000f0c097224 */ /* 0x0a0fe200078e0212 */
[----:B------:R-:W-:Y:S01]  /*01c0*/  MOV R14, 0x3f800000 ;  /* 0x3f800000000e7802 */ /* 0x000fe20000000f00 */
[----:B------:R-:W-:Y:S02]  /*01d0*/  @P0 IMAD R7, R16, R15, R11 ;  /* 0x0000000f10070224 */ /* 0x000fe400078e020b */
[----:B------:R-:W-:-:S04]  /*01e0*/  IMAD.WIDE.U32 R8, R9, 0x4, R2 ;  /* 0x0000000409087825 */ /* 0x000fc800078e0002 */
[----:B------:R-:W-:Y:S02]  /*01f0*/  @P0 IMAD.WIDE.U32 R6, R7, 0x4, R4 ;  /* 0x0000000407060825 */ /* 0x000fe400078e0004 */
[----:B------:R-:W2:Y:S04]  /*0200*/  LDG.E R8, desc[UR10][R8.64] ;  /* 0x0000000a08087981 */ /* 0x000ea8000c1e1900 */
[----:B------:R-:W2:Y:S01]  /*0210*/  @P0 LDG.E R14, desc[UR10][R6.64] ;  /* 0x0000000a060e0981 */ /* 0x000ea2000c1e1900 */
[----:B------:R-:W-:-:S04]  /*0220*/  IADD3 R15, PT, PT, R20, R15, RZ ;  /* 0x0000000f140f7210 */ /* 0x000fc80007ffe0ff */
[----:B------:R-:W-:Y:S01]  /*0230*/  ISETP.GE.AND P1, PT, R15, R10, PT ;  /* 0x0000000a0f00720c */ /* 0x000fe20003f26270 */
[----:B--2---:R-:W-:-:S12]  /*0240*/  FFMA R13, R8, R14, R13 ;  /* 0x0000000e080d7223 */ /* 0x004fd8000000000d */
[----:B------:R-:W-:Y:S05]  /*0250*/  @!P1 BRA `(.L_x_15) ;  /* 0xfffffffc00d49947 */ /* 0x000fea000383ffff */
[----:B------:R-:W-:Y:S05]  /*0260*/  BSYNC.RECONVERGENT B1 ;  /* 0x0000000000017941 */ /* 0x000fea0003800200 */
.L_x_14:
[----:B------:R0:W-:Y:S02]  /*0270*/  STS [R0], R13 ;  /* 0x0000000d00007388 */ /* 0x0001e40000000800 */
.L_x_13:
[----:B------:R-:W-:Y:S05]  /*0280*/  BSYNC.RECONVERGENT B0 ;  /* 0x0000000000007941 */ /* 0x000fea0003800200 */
.L_x_12:
[----:B------:R-:W-:Y:S01]  /*0290*/  BAR.SYNC.DEFER_BLOCKING 0x0 ;  /* 0x0000000000007b1d */ /* 0x000fe20000010000 */
[----:B------:R-:W-:-:S13]  /*02a0*/  ISETP.NE.AND P0, PT, R17, RZ, PT ;  /* 0x000000ff1100720c */ /* 0x000fda0003f05270 */
[----:B------:R-:W-:Y:S05]  /*02b0*/  @P0 EXIT ;  /* 0x000000000000094d */ /* 0x000fea0003800000 */
[----:B------:R-:W1:Y:S01]  /*02c0*/  S2UR UR5, SR_CgaCtaId ;  /* 0x00000000000579c3 */ /* 0x000e620000008800 */
[----:B------:R-:W-:Y:S02]  /*02d0*/  UMOV UR4, 0x400 ;  /* 0x0000040000047882 */ /* 0x000fe40000000000 */
[----:B-1----:R-:W-:Y:S02]  /*02e0*/  ULEA UR7, UR5, UR4, 0x18 ;  /* 0x0000000405077291 */ /* 0x002fe4000f8ec0ff */
[----:B------:R-:W1:Y:S07]  /*02f0*/  LDCU UR4, c[0x0][0x360] ;  /* 0x00006c00ff0477ac */ /* 0x000e6e0008000800 */
[----:B0-----:R-:W0:Y:S01]  /*0300*/  LDS R0, [UR7] ;  /* 0x00000007ff007984 */ /* 0x001e220008000800 */
        /* <DEDUP_REMOVED lines=12> */
.L_x_18:
[----:B------:R-:W0:Y:S01]  /*03d0*/  LDS.128 R4, [UR9+-0x20] ;  /* 0xffffe009ff047984 */ /* 0x000e220008000c00 */
[----:B------:R-:W-:Y:S02]  /*03e0*/  UIADD3 UR6, UPT, UPT, UR6, 0x10, URZ ;  /* 0x0000001006067890 */ /* 0x000fe4000fffe0ff */
[----:B------:R-:W-:Y:S01]  /*03f0*/  UIADD3 UR4, UPT, UPT, UR4, 0x10, URZ ;  /* 0x0000001004047890 */ /* 0x000fe2000fffe0ff */
[----:B------:R-:W1:Y:S01]  /*0400*/  LDS.128 R12, [UR9+-0x10] ;  /* 0xfffff009ff0c7984 */ /* 0x000e620008000c00 */
[----:B------:R-:W-:-:S03]  /*0410*/  UISETP.NE.AND UP0, UPT, UR6, URZ, UPT ;  /* 0x000000ff0600728c */ /* 0x000fc6000bf05270 */
[----:B------:R-:W2:Y:S04]  /*0420*/  LDS.128 R8, [UR9] ;  /* 0x00000009ff087984 */ /* 0x000ea80008000c00 */
[----:B------:R-:W3:Y:S04]  /*0430*/  LDS.128 R16, [UR9+0x10] ;  /* 0x00001009ff107984 */ /* 0x000ee80008000c00 */
[----:B------:R-:W4:Y:S01]  /*0440*/  LDS R3, [UR9+0x20] ;  /* 0x00002009ff037984 */ /* 0x000f220008000800 */
[----:B------:R-:W-:Y:S01]  /*0450*/  UIADD3 UR9, UPT, UPT, UR9, 0x40, URZ ;  /* 0x0000004009097890 */ /* 0x000fe2000fffe0ff */
[----:B0-----:R-:W-:-:S04]  /*0460*/  FADD R5, R5, R0 ;  /* 0x0000000005057221 */ /* 0x001fc80000000000 */
[----:B------:R-:W-:-:S04]  /*0470*/  FADD R6, R5, R6 ;  /* 0x0000000605067221 */ /* 0x000fc80000000000 */
[----:B------:R-:W-:-:S04]  /*0480*/  FADD R7, R6, R7 ;  /* 0x0000000706077221 */ /* 0x000fc80000000000 */
[----:B-1----:R-:W-:-:S04]  /*0490*/  FADD R12, R7, R12 ;  /* 0x0000000c070c7221 */ /* 0x002fc80000000000 */
[----:B------:R-:W-:-:S04]  /*04a0*/  FADD R13, R13, R12 ;  /* 0x0000000c0d0d7221 */ /* 0x000fc80000000000 */
[----:B------:R-:W-:-:S04]  /*04b0*/  FADD R14, R14, R13 ;  /* 0x0000000d0e0e7221 */ /* 0x000fc80000000000 */
        /* <DEDUP_REMOVED lines=9> */
[----:B----4-:R-:W-:Y:S01]  /*0550*/  FADD R0, R18, R3 ;  /* 0x0000000312007221 */ /* 0x010fe20000000000 */
[----:B------:R-:W-:Y:S06]  /*0560*/  BRA.U UP0, `(.L_x_18) ;  /* 0xfffffffd00987547 */ /* 0x000fec000b83ffff */
[----:B------:R-:W-:-:S12]  /*0570*/  UIADD3 UR4, UPT, UPT, UR4, 0x1, URZ ;  /* 0x0000000104047890 */ /* 0x000fd8000fffe0ff */
.L_x_17:
        /* <DEDUP_REMOVED lines=24> */
.L_x_20:
        /* <DEDUP_REMOVED lines=15> */
.L_x_21:
[----:B------:R-:W-:Y:S05]  /*07f0*/  BRA.U !UP1, `(.L_x_19) ;  /* 0x0000000109207547 */ /* 0x000fea000b800000 */
[----:B------:R-:W-:Y:S02]  /*0800*/  ULEA UR4, UR4, UR7, 0x2 ;  /* 0x0000000704047291 */ /* 0x000fe4000f8e10ff */
[----:B------:R-:W-:-:S12]  /*0810*/  UIADD3 UR5, UPT, UPT, -UR5, URZ, URZ ;  /* 0x000000ff05057290 */ /* 0x000fd8000fffe1ff */
.L_x_22:
[----:B------:R-:W0:Y:S01]  /*0820*/  LDS R3, [UR4] ;  /* 0x00000004ff037984 */ /* 0x000e220008000800 */
[----:B------:R-:W-:Y:S02]  /*0830*/  UIADD3 UR5, UPT, UPT, UR5, 0x1, URZ ;  /* 0x0000000105057890 */ /* 0x000fe4000fffe0ff */
[----:B------:R-:W-:Y:S02]  /*0840*/  UIADD3 UR4, UPT, UPT, UR4, 0x4, URZ ;  /* 0x0000000404047890 */ /* 0x000fe4000fffe0ff */
[----:B------:R-:W-:Y:S01]  /*0850*/  UISETP.NE.AND UP0, UPT, UR5, URZ, UPT ;  /* 0x000000ff0500728c */ /* 0x000fe2000bf05270 */
[----:B0-----:R-:W-:-:S08]  /*0860*/  FADD R0, R3, R0 ;  /* 0x0000000003007221 */ /* 0x001fd00000000000 */
[----:B------:R-:W-:Y:S05]  /*0870*/  BRA.U UP0, `(.L_x_22) ;  /* 0xfffffffd00e87547 */ /* 0x000fea000b83ffff */
.L_x_19:
[----:B0-----:R1:W-:Y:S02]  /*0880*/  STS [UR7], R0 ;  /* 0x00000000ff007988 */ /* 0x0013e40008000807 */
.L_x_16:
[----:B------:R-:W2:Y:S01]  /*0890*/  LDC.64 R4, c[0x0][0x380] ;  /* 0x0000e000ff047b82 */ /* 0x000ea20000000a00 */
[----:B------:R-:W3:Y:S07]  /*08a0*/  S2R R7, SR_CTAID.X ;  /* 0x0000000000077919 */ /* 0x000eee0000002500 */
[----:B------:R-:W3:Y:S08]  /*08b0*/  S2UR UR4, SR_CTAID.Y ;  /* 0x00000000000479c3 */ /* 0x000ef00000002600 */
[----:B------:R-:W4:Y:S01]  /*08c0*/  LDC.64 R2, c[0x0][0x398] ;  /* 0x0000e600ff027b82 */ /* 0x000f220000000a00 */
[----:B--2---:R-:W3:Y:S02]  /*08d0*/  LDG.E R4, desc[UR10][R4.64+0x8] ;  /* 0x0000080a04047981 */ /* 0x004ee4000c1e1900 */
[----:B---3--:R-:W-:-:S04]  /*08e0*/  IMAD R7, R4, UR4, R7 ;  /* 0x0000000404077c24 */ /* 0x008fc8000f8e0207 */
[----:B----4-:R-:W-:-:S05]  /*08f0*/  IMAD.WIDE.U32 R2, R7, 0x4, R2 ;  /* 0x0000000407027825 */ /* 0x010fca00078e0002 */
[----:B0-----:R-:W-:Y:S01]  /*0900*/  STG.E desc[UR10][R2.64], R0 ;  /* 0x0000000002007986 */ /* 0x001fe2000c10190a */
[----:B------:R-:W-:Y:S05]  /*0910*/  EXIT ;  /* 0x000000000000794d */ /* 0x000fea0003800000 */
.L_x_23:
        /* <DEDUP_REMOVED lines=14> */
.L_x_37:


//--------------------- .text.activation          --------------------------
	.section	.text.activation,"ax",@progbits
	.align	128
        .global         activation
        .type           activation,@function
        .size           activation,(.L_x_38 - activation)
        .other          activation,@"STO_CUDA_ENTRY STV_DEFAULT"
activation:
.text.activation:
[----:B------:R-:W-:Y:S08]  /*0000*/  LDC R1, c[0x0][0x37c] ;  /* 0x0000df00ff017b82 */ /* 0x000ff00000000800 */
[----:B------:R-:W0:Y:S01]  /*0010*/  LDC.64 R2, c[0x0][0x380] ;  /* 0x0000e000ff027b82 */ /* 0x000e220000000a00 */
[----:B------:R-:W0:Y:S02]  /*0020*/  LDCU.64 UR10, c[0x0][0x358] ;  /* 0x00006b00ff0a77ac */ /* 0x000e240008000a00 */
[----:B0-----:R-:W2:Y:S04]  /*0030*/  LDG.E R9, desc[UR10][R2.64+0x4] ;  /* 0x0000040a02097981 */ /* 0x001ea8000c1e1900 */
[----:B------:R-:W3:Y:S01]  /*0040*/  LDG.E R0, desc[UR10][R2.64+0x8] ;  /* 0x0000080a02007981 */ /* 0x000ee2000c1e1900 */
[----:B------:R-:W0:Y:S01]  /*0050*/  S2UR UR5, SR_CgaCtaId ;  /* 0x00000000000579c3 */ /* 0x000e220000008800 */
[----:B------:R-:W-:Y:S01]  /*0060*/  UMOV UR4, 0x400 ;  /* 0x0000040000047882 */ /* 0x000fe20000000000 */
[----:B------:R-:W-:Y:S01]  /*0070*/  BSSY.RECONVERGENT B0, `(.L_x_24) ;  /* 0x0000021000007945 */ /* 0x000fe20003800200 */
[----:B------:R-:W1:Y:S01]  /*0080*/  S2R R16, SR_TID.X ;  /* 0x0000000000107919 */ /* 0x000e620000002100 */
[----:B------:R-:W3:Y:S04]  /*0090*/  S2R R5, SR_CTAID.X ;  /* 0x0000000000057919 */ /* 0x000ee80000002500 */
[----:B------:R-:W4:Y:S01]  /*00a0*/  S2UR UR12, SR_CTAID.Y ;  /* 0x00000000000c79c3 */ /* 0x000f220000002600 */
[----:B0-----:R-:W-:-:S06]  /*00b0*/  ULEA UR4, UR5, UR4, 0x18 ;  /* 0x0000000405047291 */ /* 0x001fcc000f8ec0ff */
[----:B-1----:R-:W-:-:S05]  /*00c0*/  LEA R8, R16, UR4, 0x2 ;  /* 0x0000000410087c11 */ /* 0x002fca000f8e10ff */
[----:B------:R0:W-:Y:S01]  /*00d0*/  STS [R8], RZ ;  /* 0x000000ff08007388 */ /* 0x0001e20000000800 */
[----:B--2---:R-:W-:Y:S01]  /*00e0*/  ISETP.GE.AND P0, PT, R16, R9, PT ;  /* 0x000000091000720c */ /* 0x004fe20003f06270 */
[----:B---3--:R-:W-:-:S12]  /*00f0*/  IMAD R0, R0, R5, RZ ;  /* 0x0000000500007224 */ /* 0x008fd800078e02ff */
[----:B0---4-:R-:W-:Y:S05]  /*0100*/  @P0 BRA `(.L_x_25) ;  /* 0x00000000005c0947 */ /* 0x011fea0003800000 */
[----:B------:R-:W0:Y:S01]  /*0110*/  LDC R15, c[0x0][0x374] ;  /* 0x0000dd00ff0f7b82 */ /* 0x000e220000000800 */
[----:B------:R-:W-:Y:S01]  /*0120*/  IADD3 R4, PT, PT, R9, -0x1, RZ ;  /* 0xffffffff09047810 */ /* 0x000fe20007ffe0ff */
[----:B------:R-:W-:Y:S01]  /*0130*/  HFMA2 R11, -RZ, RZ, 0, 0 ;  /* 0x00000000ff0b7431 */ /* 0x000fe200000001ff */
[----:B------:R-:W-:Y:S01]  /*0140*/  BSSY.RECONVERGENT B1, `(.L_x_26) ;  /* 0x0000012000017945 */ /* 0x000fe20003800200 */
[----:B------:R-:W-:Y:S02]  /*0150*/  MOV R12, R16 ;  /* 0x00000010000c7202 */ /* 0x000fe40000000f00 */
[----:B------:R-:W-:Y:S02]  /*0160*/  IMAD R10, R4, R5, -0x1 ;  /* 0xffffffff040a7424 */ /* 0x000fe400078e0205 */
[----:B------:R-:W1:Y:S08]  /*0170*/  LDC.64 R2, c[0x0][0x390] ;  /* 0x0000e400ff027b82 */ /* 0x000e700000000a00 */
[----:B------:R-:W2:Y:S02]  /*0180*/  LDC R17, c[0x0][0x360] ;  /* 0x0000d800ff117b82 */ /* 0x000ea40000000800 */
.L_x_27:
[----:B------:R-:W-:Y:S01]  /*0190*/  ISETP.NE.AND P0, PT, R12, RZ, PT ;  /* 0x000000ff0c00720c */ /* 0x000fe20003f05270 */
[----:B0-----:R-:W-:Y:S01]  /*01a0*/  IMAD R7, R15, R12, UR12 ;  /* 0x0000000c0f077e24 */ /* 0x001fe2000f8e020c */
[----:B------:R-:W-:-:S03]  /*01b0*/  MOV R14, 0x3f800000 ;  /* 0x3f800000000e7802 */ /* 0x000fc60000000f00 */
[----:B-1----:R-:W-:-:S06]  /*01c0*/  IMAD.WIDE.U32 R6, R7, 0x4, R2 ;  /* 0x0000000407067825 */ /* 0x002fcc00078e0002 */
[----:B------:R-:W3:Y:S02]  /*01d0*/  LDG.E R6, desc[UR10][R6.64] ;  /* 0x0000000a06067981 */ /* 0x000ee4000c1e1900 */
[----:B------:R-:W0:Y:S01]  /*01e0*/  @P0 LDC.64 R4, c[0x0][0x388] ;  /* 0x0000e200ff040b82 */ /* 0x000e220000000a00 */
[----:B------:R-:W-:-:S05]  /*01f0*/  @P0 IADD3 R13, PT, PT, R10, R12, RZ ;  /* 0x0000000c0a0d0210 */ /* 0x000fca0007ffe0ff */
[----:B0-----:R-:W-:-:S05]  /*0200*/  @P0 IMAD.WIDE.U32 R4, R13, 0x4, R4 ;  /* 0x000000040d040825 */ /* 0x001fca00078e0004 */
[----:B------:R-:W3:Y:S01]  /*0210*/  @P0 LDG.E R14, desc[UR10][R4.64] ;  /* 0x0000000a040e0981 */ /* 0x000ee2000c1e1900 */
[----:B--2---:R-:W-:-:S04]  /*0220*/  IADD3 R12, PT, PT, R17, R12, RZ ;  /* 0x0000000c110c7210 */ /* 0x004fc80007ffe0ff */
[----:B------:R-:W-:Y:S01]  /*0230*/  ISETP.GE.AND P0, PT, R12, R9, PT ;  /* 0x000000090c00720c */ /* 0x000fe20003f06270 */
[----:B---3--:R-:W-:-:S12]  /*0240*/  FFMA R11, R6, R14, R11 ;  /* 0x0000000e060b7223 */ /* 0x008fd8000000000b */
[----:B------:R-:W-:Y:S05]  /*0250*/  @!P0 BRA `(.L_x_27) ;  /* 0xfffffffc00cc8947 */ /* 0x000fea000383ffff */
[----:B------:R-:W-:Y:S05]  /*0260*/  BSYNC.RECONVERGENT B1 ;  /* 0x0000000000017941 */ /* 0x000fea0003800200 */
.L_x_26:
[----:B------:R0:W-:Y:S02]  /*0270*/  STS [R8], R11 ;  /* 0x0000000b08007388 */ /* 0x0001e40000000800 */
.L_x_25:
[----:B------:R-:W-:Y:S05]  /*0280*/  BSYNC.RECONVERGENT B0 ;  /* 0x0000000000007941 */ /* 0x000fea0003800200 */
.L_x_24:
[----:B------:R-:W-:Y:S01]  /*0290*/  BAR.SYNC.DEFER_BLOCKING 0x0 ;  /* 0x0000000000007b1d */ /* 0x000fe20000010000 */
[----:B------:R-:W-:-:S13]  /*02a0*/  ISETP.NE.AND P0, PT, R16, RZ, PT ;  /* 0x000000ff1000720c */ /* 0x000fda0003f05270 */
[----:B------:R-:W-:Y:S05]  /*02b0*/  @P0 EXIT ;  /* 0x000000000000094d */ /* 0x000fea0003800000 */
[----:B------:R-:W1:Y:S01]  /*02c0*/  S2UR UR5, SR_CgaCtaId ;  /* 0x00000000000579c3 */ /* 0x000e620000008800 */
[----:B------:R-:W-:Y:S02]  /*02d0*/  UMOV UR4, 0x400 ;  /* 0x0000040000047882 */ /* 0x000fe40000000000 */
[----:B-1----:R-:W-:Y:S02]  /*02e0*/  ULEA UR7, UR5, UR4, 0x18 ;  /* 0x0000000405077291 */ /* 0x002fe4000f8ec0ff */
[----:B------:R-:W1:Y:S07]  /*02f0*/  LDCU UR4, c[0x0][0x360] ;  /* 0x00006c00ff0477ac */ /* 0x000e6e0008000800 */
[----:B------:R-:W2:Y:S01]  /*0300*/  LDS R2, [UR7] ;  /* 0x00000007ff027984 */ /* 0x000ea20008000800 */
        /* <DEDUP_REMOVED lines=12> */
.L_x_30:
[----:B------:R-:W2:Y:S01]  /*03d0*/  LDS.128 R12, [UR9+-0x20] ;  /* 0xffffe009ff0c7984 */ /* 0x000ea20008000c00 */
[----:B------:R-:W-:Y:S02]  /*03e0*/  UIADD3 UR6, UPT, UPT, UR6, 0x10, URZ ;  /* 0x0000001006067890 */ /* 0x000fe4000fffe0ff */
[----:B------:R-:W-:Y:S01]  /*03f0*/  UIADD3 UR4, UPT, UPT, UR4, 0x10, URZ ;  /* 0x0000001004047890 */ /* 0x000fe2000fffe0ff */
[----:B------:R-:W1:Y:S01]  /*0400*/  LDS.128 R4, [UR9+-0x10] ;  /* 0xfffff009ff047984 */ /* 0x000e620008000c00 */
[----:B------:R-:W-:-:S03]  /*0410*/  UISETP.NE.AND UP0, UPT, UR6, URZ, UPT ;  /* 0x000000ff0600728c */ /* 0x000fc6000bf05270 */
[----:B0-----:R-:W0:Y:S04]  /*0420*/  LDS.128 R8, [UR9] ;  /* 0x00000009ff087984 */ /* 0x001e280008000c00 */
[----:B------:R-:W3:Y:S04]  /*0430*/  LDS.128 R16, [UR9+0x10] ;  /* 0x00001009ff107984 */ /* 0x000ee80008000c00 */
[----:B------:R-:W4:Y:S01]  /*0440*/  LDS R3, [UR9+0x20] ;  /* 0x00002009ff037984 */ /* 0x000f220008000800 */
[----:B------:R-:W-:Y:S01]  /*0450*/  UIADD3 UR9, UPT, UPT, UR9, 0x40, URZ ;  /* 0x0000004009097890 */ /* 0x000fe2000fffe0ff */
[----:B--2---:R-:W-:-:S04]  /*0460*/  FADD R13, R13, R2 ;  /* 0x000000020d0d7221 */ /* 0x004fc80000000000 */
[----:B------:R-:W-:-:S04]  /*0470*/  FADD R14, R13, R14 ;  /* 0x0000000e0d0e7221 */ /* 0x000fc80000000000 */
[----:B------:R-:W-:-:S04]  /*0480*/  FADD R15, R14, R15 ;  /* 0x0000000f0e0f7221 */ /* 0x000fc80000000000 */
[----:B-1----:R-:W-:-:S04]  /*0490*/  FADD R4, R15, R4 ;  /* 0x000000040f047221 */ /* 0x002fc80000000000 */
[----:B------:R-:W-:-:S04]  /*04a0*/  FADD R5, R5, R4 ;  /* 0x0000000405057221 */ /* 0x000fc80000000000 */
[----:B------:R-:W-:-:S04]  /*04b0*/  FADD R6, R6, R5 ;  /* 0x0000000506067221 */ /* 0x000fc80000000000 */
[----:B------:R-:W-:-:S04]  /*04c0*/  FADD R7, R7, R6 ;  /* 0x0000000607077221 */ /* 0x000fc80000000000 */
[----:B0-----:R-:W-:-:S04]  /*04d0*/  FADD R8, R7, R8 ;  /* 0x0000000807087221 */ /* 0x001fc80000000000 */
        /* <DEDUP_REMOVED lines=10> */
.L_x_29:
        /* <DEDUP_REMOVED lines=8> */
[----:B------:R-:W2:Y:S04]  /*0600*/  LDS R3, [UR8] ;  /* 0x00000008ff037984 */ /* 0x000ea80008000800 */
[----:B------:R-:W1:Y:S04]  /*0610*/  LDS R4, [UR8+0x4] ;  /* 0x00000408ff047984 */ /* 0x000e680008000800 */
[----:B------:R-:W3:Y:S04]  /*0620*/  LDS R6, [UR8+0x8] ;  /* 0x00000808ff067984 */ /* 0x000ee80008000800 */
[----:B0-----:R-:W0:Y:S04]  /*0630*/  LDS R8, [UR8+0xc] ;  /* 0x00000c08ff087984 */ /* 0x001e280008000800 */
[----:B------:R-:W4:Y:S04]  /*0640*/  LDS R10, [UR8+0x10] ;  /* 0x00001008ff0a7984 */ /* 0x000f280008000800 */
[----:B------:R-:W5:Y:S04]  /*0650*/  LDS R12, [UR8+0x14] ;  /* 0x00001408ff0c7984 */ /* 0x000f680008000800 */
[----:B------:R-:W5:Y:S04]  /*0660*/  LDS R14, [UR8+0x18] ;  /* 0x00001808ff0e7984 */ /* 0x000f680008000800 */
[----:B------:R-:W5:Y:S01]  /*0670*/  LDS R16, [UR8+0x1c] ;  /* 0x00001c08ff107984 */ /* 0x000f620008000800 */
[----:B--2---:R-:W-:-:S04]  /*0680*/  FADD R3, R2, R3 ;  /* 0x0000000302037221 */ /* 0x004fc80000000000 */
[----:B-1----:R-:W-:-:S04]  /*0690*/  FADD R3, R3, R4 ;  /* 0x0000000403037221 */ /* 0x002fc80000000000 */
[----:B---3--:R-:W-:-:S04]  /*06a0*/  FADD R3, R3, R6 ;  /* 0x0000000603037221 */ /* 0x008fc80000000000 */
[----:B0-----:R-:W-:-:S04]  /*06b0*/  FADD R3, R3, R8 ;  /* 0x0000000803037221 */ /* 0x001fc80000000000 */
[----:B----4-:R-:W-:-:S04]  /*06c0*/  FADD R3, R3, R10 ;  /* 0x0000000a03037221 */ /* 0x010fc80000000000 */
[----:B-----5:R-:W-:-:S04]  /*06d0*/  FADD R3, R3, R12 ;  /* 0x0000000c03037221 */ /* 0x020fc80000000000 */
[----:B------:R-:W-:-:S04]  /*06e0*/  FADD R3, R3, R14 ;  /* 0x0000000e03037221 */ /* 0x000fc80000000000 */
[----:B------:R-:W-:-:S07]  /*06f0*/  FADD R2, R3, R16 ;  /* 0x0000001003027221 */ /* 0x000fce0000000000 */
.L_x_32:
        /* <DEDUP_REMOVED lines=10> */
[----:B0-----:R-:W0:Y:S01]  /*07a0*/  LDS R8, [UR6+0xc] ;  /* 0x00000c06ff087984 */ /* 0x001e220008000800 */
[----:B--2---:R-:W-:-:S04]  /*07b0*/  FADD R3, R2, R3 ;  /* 0x0000000302037221 */ /* 0x004fc80000000000 */
[----:B-1----:R-:W-:-:S04]  /*07c0*/  FADD R3, R3, R4 ;  /* 0x0000000403037221 */ /* 0x002fc80000000000 */
[----:B---3--:R-:W-:-:S04]  /*07d0*/  FADD R3, R3, R6 ;  /* 0x0000000603037221 */ /* 0x008fc80000000000 */
[----:B0-----:R-:W-:-:S07]  /*07e0*/  FADD R2, R3, R8 ;  /* 0x0000000803027221 */ /* 0x001fce0000000000 */
.L_x_33:
[----:B------:R-:W-:Y:S05]  /*07f0*/  BRA.U !UP1, `(.L_x_31) ;  /* 0x0000000109207547 */ /* 0x000fea000b800000 */
[----:B------:R-:W-:Y:S02]  /*0800*/  ULEA UR4, UR4, UR7, 0x2 ;  /* 0x0000000704047291 */ /* 0x000fe4000f8e10ff */
[----:B------:R-:W-:-:S12]  /*0810*/  UIADD3 UR5, UPT, UPT, -UR5, URZ, URZ ;  /* 0x000000ff05057290 */ /* 0x000fd8000fffe1ff */
.L_x_34:
[----:B------:R-:W2:Y:S01]  /*0820*/  LDS R3, [UR4] ;  /* 0x00000004ff037984 */ /* 0x000ea20008000800 */
[----:B------:R-:W-:Y:S02]  /*0830*/  UIADD3 UR5, UPT, UPT, UR5, 0x1, URZ ;  /* 0x0000000105057890 */ /* 0x000fe4000fffe0ff */
[----:B------:R-:W-:Y:S02]  /*0840*/  UIADD3 UR4, UPT, UPT, UR4, 0x4, URZ ;  /* 0x0000000404047890 */ /* 0x000fe4000fffe0ff */
[----:B------:R-:W-:Y:S01]  /*0850*/  UISETP.NE.AND UP0, UPT, UR5, URZ, UPT ;  /* 0x000000ff0500728c */ /* 0x000fe2000bf05270 */
[----:B--2---:R-:W-:-:S08]  /*0860*/  FADD R2, R3, R2 ;  /* 0x0000000203027221 */ /* 0x004fd00000000000 */
[----:B------:R-:W-:Y:S05]  /*0870*/  BRA.U UP0, `(.L_x_34) ;  /* 0xfffffffd00e87547 */ /* 0x000fea000b83ffff */
.L_x_31:
[----:B--2---:R1:W-:Y:S02]  /*0880*/  STS [UR7], R2 ;  /* 0x00000002ff007988 */ /* 0x0043e40008000807 */
.L_x_28:
[----:B------:R-:W3:Y:S01]  /*0890*/  LDC.64 R4, c[0x0][0x398] ;  /* 0x0000e600ff047b82 */ /* 0x000ee20000000a00 */
[----:B------:R-:W-:-:S05]  /*08a0*/  IADD3 R3, PT, PT, R0, UR12, RZ ;  /* 0x0000000c00037c10 */ /* 0x000fca000fffe0ff */
[----:B---3--:R-:W-:-:S05]  /*08b0*/  IMAD.WIDE R4, R3, 0x4, R4 ;  /* 0x0000000403047825 */ /* 0x008fca00078e0204 */
[----:B--2---:R-:W-:Y:S01]  /*08c0*/  STG.E desc[UR10][R4.64], R2 ;  /* 0x0000000204007986 */ /* 0x004fe2000c10190a */
[----:B------:R-:W-:Y:S05]  /*08d0*/  EXIT ;  /* 0x000000000000794d */ /* 0x000fea0003800000 */
.L_x_35:
        /* <DEDUP_REMOVED lines=10> */
.L_x_38:


//--------------------- .nv.shared.inputs_gradients --------------------------
	.section	.nv.shared.inputs_gradients,"aw",@nobits
	.sectionflags	@""
	.align	16
	.zero		1024


//--------------------- .nv.shared.reserved.0     --------------------------
	.section	.nv.shared.reserved.0,"aw",@nobits
	.weak		__nv_reservedSMEM_offset_0_alias
	.size		__nv_reservedSMEM_offset_0_alias, 0, 64
	.other		__nv_reservedSMEM_offset_0_alias,@"STO_CUDA_RESERVED_SHARED STV_DEFAULT"
__nv_reservedSMEM_offset_0_alias:
	.zero		0
	.zero		64


//--------------------- .nv.shared.weights_gradients --------------------------
	.section	.nv.shared.weights_gradients,"aw",@nobits
	.sectionflags	@""
	.align	16
	.zero		1024


//--------------------- .nv.shared.activation     --------------------------
	.section	.nv.shared.activation,"aw",@nobits
	.sectionflags	@""
	.align	16
	.zero		1024


//--------------------- .nv.constant0.inputs_gradients --------------------------
	.section	.nv.constant0.inputs_gradients,"a",@progbits
	.sectionflags	@""
	.align	4
.nv.constant0.inputs_gradients:
	.zero		928


//--------------------- .nv.constant0.weights_gradients --------------------------
	.section	.nv.constant0.weights_gradients,"a",@progbits
	.sectionflags	@""
	.align	4
.nv.constant0.weights_gradients:
	.zero		928


//--------------------- .nv.constant0.activation  --------------------------
	.section	.nv.constant0.activation,"a",@progbits
	.sectionflags	@""
	.align	4
.nv.constant0.activation:
	.zero		928


//--------------------- SYMBOLS --------------------------

	.type		.nv.reservedSmem.offset0,@object
	.size		.nv.reservedSmem.offset0,0x4
	.type		.nv.reservedSmem.cap,@object
	.size		.nv.reservedSmem.cap,0x4
